// auto-generated by cutlass_sweep.conv — config: {"arch": "sm_100", "cluster_m": 1, "cluster_n": 1, "conv_kind": "fprop", "dtype": "fp16", "ndim": 2, "tile_k": 64, "tile_m": 64, "tile_n": 128}
#include "cutlass/cutlass.h"
#include "cute/tensor.hpp"
#include "cutlass/kernel_hardware_info.hpp"
#include "cutlass/conv/convolution.h"
#include "cutlass/conv/dispatch_policy.hpp"
#include "cutlass/conv/collective/collective_builder.hpp"
#include "cutlass/conv/kernel/conv_universal.hpp"
#include "cutlass/conv/device/conv_universal_adapter.hpp"
#include "cutlass/epilogue/collective/collective_builder.hpp"

using namespace cute;
using Elem = cutlass::half_t;
using Acc  = float;
using LayoutAB = cutlass::layout::TensorNHWC;
using LayoutC  = cutlass::layout::TensorNHWC;
constexpr auto ConvOp = cutlass::conv::Operator::kFprop;
using TileShape    = Shape<_64, _128, Shape<_64>>;
using ClusterShape = Shape<_1, _1, _1>;

using CollectiveEpilogue = typename cutlass::epilogue::collective::CollectiveBuilder<
    cutlass::arch::Sm100, cutlass::arch::OpClassTensorOp,
    TileShape, ClusterShape,
    cutlass::epilogue::collective::EpilogueTileAuto,
    Acc, Acc,
    Elem, LayoutC, 128 / cutlass::sizeof_bits<Elem>::value,
    Elem, LayoutC, 128 / cutlass::sizeof_bits<Elem>::value,
    cutlass::epilogue::collective::EpilogueScheduleAuto
  >::CollectiveOp;

using CollectiveMainloop = typename cutlass::conv::collective::CollectiveBuilder<
    cutlass::arch::Sm100, cutlass::arch::OpClassTensorOp, ConvOp,
    Elem, LayoutAB, 128 / cutlass::sizeof_bits<Elem>::value,
    Elem, LayoutAB, 128 / cutlass::sizeof_bits<Elem>::value,
    Acc,
    TileShape, ClusterShape,
    cutlass::conv::collective::StageCountAutoCarveout<
        static_cast<int>(sizeof(typename CollectiveEpilogue::SharedStorage))>,
    cutlass::conv::collective::KernelScheduleAuto
  >::CollectiveOp;

using ProblemShape = cutlass::conv::ConvProblemShape<
    ConvOp, CollectiveMainloop::DispatchPolicy::NumSpatialDimensions>;
using ConvKernel = cutlass::conv::kernel::ConvUniversal<
    ProblemShape, CollectiveMainloop, CollectiveEpilogue>;
using Conv = cutlass::conv::device::ConvUniversalAdapter<ConvKernel>;

auto* _anchor = &cutlass::device_kernel<ConvKernel>;


// ===== COMPILED SASS (sm_100a) =====

	.target	sm_100a

	.elftype	@"ET_EXEC"


//--------------------- .note.nv.tkinfo           --------------------------
	.section	.note.nv.tkinfo,"",@"SHT_NOTE"
	.sectionflags	@"SHF_NOTE_NV_TKINFO"
	.tkinfo
        /*0018*/ 	.word	0x00000002
        /*0030*/ 	.string	""
        /*0030*/ 	.string	"ptxas"
        /*0030*/ 	.string	"Cuda compilation tools, release 13.0, V13.0.88"
        /*0030*/ 	.string	"Build cuda_13.0.r13.0/compiler.36424714_0"
        /*0030*/ 	.string	"-arch sm_100a -m 64 "



//--------------------- .note.nv.cuinfo           --------------------------
	.section	.note.nv.cuinfo,"",@"SHT_NOTE"
	.sectionflags	@"SHF_NOTE_NV_CUINFO"
        /*0018*/ 	.short	0x0002
        /*001a*/ 	.short	0x0064
        /*001c*/ 	.short	0x0082
	.zero		2


//--------------------- .nv.info                  --------------------------
	.section	.nv.info,"",@"SHT_CUDA_INFO"
	.align	4


	//----- nvinfo : EIATTR_REGCOUNT
	.align		4
        /*0000*/ 	.byte	0x04, 0x2f
        /*0002*/ 	.short	(.L_19 - .L_18)
	.align		4
.L_18:
        /*0004*/ 	.word	index@(_ZN7cutlass13device_kernelINS_4conv6kernel13ConvUniversalINS1_16ConvProblemShapeILNS1_8OperatorE0ELi2EEENS1_10collective14CollectiveConvINS1_47MainloopSm100TmaUmmaWarpSpecializedImplicitGemmILS5_0ELi8ELi2ELi1ELi2EN4cute5tupleIJNSA_1CILi1EEESD_SD_EEEEENSB_IJNSC_ILi64EEENSC_ILi128EEENSB_IJSG_EEEEEENS_6half_tESK_NSA_8TiledMMAINSA_8MMA_AtomIJNSA_20SM100_MMA_F16BF16_SSISK_SK_fLi64ELi128ELNSA_4UMMA5MajorE0ELSP_0ELNSO_7ScaleInE0ELSQ_0EEEEEENSA_6LayoutISE_NSB_IJNSC_ILi0EEESU_SU_EEEEENSB_IJNSA_10UnderscoreESX_SX_EEEEENS7_6detail27Sm100ImplicitGemmTileTraitsINSA_20SM90_TMA_LOAD_IM2COLENSA_14ComposedLayoutINSA_7SwizzleILi3ELi4ELi3EEENSA_18smem_ptr_flag_bitsILi16EEENST_INSB_IJNSC_ILi8EEESG_EEENSB_IJSG_SD_EEEEEEEvEENS11_INSA_13SM90_TMA_LOADES1C_vEEEENS_8epilogue10collective18CollectiveEpilogueINS1H_23Sm100TmaWarpSpecializedILi4ELi2ELi16ELb1ELb0EEEJSJ_NSB_IJNST_ISG_SD_EENST_INSC_ILi32EEESD_EEEEESK_NSB_IJNSB_IJlllEEESD_SU_EEESK_S1R_NS1H_6fusion15FusionCallbacksIS1L_NS1S_17LinearCombinationISK_fSK_fLNS_15FloatRoundStyleE2EEESJ_S1P_JEEENSA_5SM1004TMEM4LOAD26SM100_TMEM_LOAD_16dp256b4xES12_NS13_INS14_ILi2ELi4ELi3EEES17_NST_INSB_IJS18_S1N_EEENSB_IJS1N_SD_EEEEEEENSA_17SM75_U32x4_LDSM_NENSA_21SM90_TMA_STORE_IM2COLES26_NSA_17SM90_U32x4_STSM_NENSA_39AutoVectorizingCopyWithAssumedAlignmentILi128EEEEEEvvEEEEvNT_6ParamsE)
        /*0008*/ 	.word	0x00000060


	//----- nvinfo : EIATTR_FRAME_SIZE
	.align		4
.L_19:
        /*000c*/ 	.byte	0x04, 0x11
        /*000e*/ 	.short	(.L_21 - .L_20)
	.align		4
.L_20:
        /*0010*/ 	.word	index@($__internal_2_$__cuda_sm10x_tcgen05_guardrail_trap_unallocated_columns_being_dealloced)
        /*0014*/ 	.word	0x00000008


	//----- nvinfo : EIATTR_FRAME_SIZE
	.align		4
.L_21:
        /*0018*/ 	.byte	0x04, 0x11
        /*001a*/ 	.short	(.L_23 - .L_22)
	.align		4
.L_22:
        /*001c*/ 	.word	index@($__internal_1_$__cuda_sm10x_tcgen05_guardrail_trap_phase_invalid_during_alloc)
        /*0020*/ 	.word	0x00000008


	//----- nvinfo : EIATTR_FRAME_SIZE
	.align		4
.L_23:
        /*0024*/ 	.byte	0x04, 0x11
        /*0026*/ 	.short	(.L_25 - .L_24)
	.align		4
.L_24:
        /*0028*/ 	.word	index@($__internal_0_$__cuda_sm10x_tcgen05_guardrail_trap_col_being_dealloced_not_returned_by_alloc)
        /*002c*/ 	.word	0x00000008


	//----- nvinfo : EIATTR_FRAME_SIZE
	.align		4
.L_25:
        /*0030*/ 	.byte	0x04, 0x11
        /*0032*/ 	.short	(.L_27 - .L_26)
	.align		4
.L_26:
        /*0034*/ 	.word	index@(_ZN7cutlass13device_kernelINS_4conv6kernel13ConvUniversalINS1_16ConvProblemShapeILNS1_8OperatorE0ELi2EEENS1_10collective14CollectiveConvINS1_47MainloopSm100TmaUmmaWarpSpecializedImplicitGemmILS5_0ELi8ELi2ELi1ELi2EN4cute5tupleIJNSA_1CILi1EEESD_SD_EEEEENSB_IJNSC_ILi64EEENSC_ILi128EEENSB_IJSG_EEEEEENS_6half_tESK_NSA_8TiledMMAINSA_8MMA_AtomIJNSA_20SM100_MMA_F16BF16_SSISK_SK_fLi64ELi128ELNSA_4UMMA5MajorE0ELSP_0ELNSO_7ScaleInE0ELSQ_0EEEEEENSA_6LayoutISE_NSB_IJNSC_ILi0EEESU_SU_EEEEENSB_IJNSA_10UnderscoreESX_SX_EEEEENS7_6detail27Sm100ImplicitGemmTileTraitsINSA_20SM90_TMA_LOAD_IM2COLENSA_14ComposedLayoutINSA_7SwizzleILi3ELi4ELi3EEENSA_18smem_ptr_flag_bitsILi16EEENST_INSB_IJNSC_ILi8EEESG_EEENSB_IJSG_SD_EEEEEEEvEENS11_INSA_13SM90_TMA_LOADES1C_vEEEENS_8epilogue10collective18CollectiveEpilogueINS1H_23Sm100TmaWarpSpecializedILi4ELi2ELi16ELb1ELb0EEEJSJ_NSB_IJNST_ISG_SD_EENST_INSC_ILi32EEESD_EEEEESK_NSB_IJNSB_IJlllEEESD_SU_EEESK_S1R_NS1H_6fusion15FusionCallbacksIS1L_NS1S_17LinearCombinationISK_fSK_fLNS_15FloatRoundStyleE2EEESJ_S1P_JEEENSA_5SM1004TMEM4LOAD26SM100_TMEM_LOAD_16dp256b4xES12_NS13_INS14_ILi2ELi4ELi3EEES17_NST_INSB_IJS18_S1N_EEENSB_IJS1N_SD_EEEEEEENSA_17SM75_U32x4_LDSM_NENSA_21SM90_TMA_STORE_IM2COLES26_NSA_17SM90_U32x4_STSM_NENSA_39AutoVectorizingCopyWithAssumedAlignmentILi128EEEEEEvvEEEEvNT_6ParamsE)
        /*0038*/ 	.word	0x00000008


	//----- nvinfo : EIATTR_MIN_STACK_SIZE
	.align		4
.L_27:
        /*003c*/ 	.byte	0x04, 0x12
        /*003e*/ 	.short	(.L_29 - .L_28)
	.align		4
.L_28:
        /*0040*/ 	.word	index@(_ZN7cutlass13device_kernelINS_4conv6kernel13ConvUniversalINS1_16ConvProblemShapeILNS1_8OperatorE0ELi2EEENS1_10collective14CollectiveConvINS1_47MainloopSm100TmaUmmaWarpSpecializedImplicitGemmILS5_0ELi8ELi2ELi1ELi2EN4cute5tupleIJNSA_1CILi1EEESD_SD_EEEEENSB_IJNSC_ILi64EEENSC_ILi128EEENSB_IJSG_EEEEEENS_6half_tESK_NSA_8TiledMMAINSA_8MMA_AtomIJNSA_20SM100_MMA_F16BF16_SSISK_SK_fLi64ELi128ELNSA_4UMMA5MajorE0ELSP_0ELNSO_7ScaleInE0ELSQ_0EEEEEENSA_6LayoutISE_NSB_IJNSC_ILi0EEESU_SU_EEEEENSB_IJNSA_10UnderscoreESX_SX_EEEEENS7_6detail27Sm100ImplicitGemmTileTraitsINSA_20SM90_TMA_LOAD_IM2COLENSA_14ComposedLayoutINSA_7SwizzleILi3ELi4ELi3EEENSA_18smem_ptr_flag_bitsILi16EEENST_INSB_IJNSC_ILi8EEESG_EEENSB_IJSG_SD_EEEEEEEvEENS11_INSA_13SM90_TMA_LOADES1C_vEEEENS_8epilogue10collective18CollectiveEpilogueINS1H_23Sm100TmaWarpSpecializedILi4ELi2ELi16ELb1ELb0EEEJSJ_NSB_IJNST_ISG_SD_EENST_INSC_ILi32EEESD_EEEEESK_NSB_IJNSB_IJlllEEESD_SU_EEESK_S1R_NS1H_6fusion15FusionCallbacksIS1L_NS1S_17LinearCombinationISK_fSK_fLNS_15FloatRoundStyleE2EEESJ_S1P_JEEENSA_5SM1004TMEM4LOAD26SM100_TMEM_LOAD_16dp256b4xES12_NS13_INS14_ILi2ELi4ELi3EEES17_NST_INSB_IJS18_S1N_EEENSB_IJS1N_SD_EEEEEEENSA_17SM75_U32x4_LDSM_NENSA_21SM90_TMA_STORE_IM2COLES26_NSA_17SM90_U32x4_STSM_NENSA_39AutoVectorizingCopyWithAssumedAlignmentILi128EEEEEEvvEEEEvNT_6ParamsE)
        /*0044*/ 	.word	0x00000008
.L_29:


//--------------------- .nv.compat                --------------------------
	.section	.nv.compat,"",@"SHT_CUDA_COMPAT_INFO"
	.align	4
        /*0000*/ 	.byte	0x02, 0x09, 0x01, 0x00, 0x02, 0x02, 0x02, 0x00, 0x02, 0x05, 0x05, 0x00, 0x03, 0x07, 0x01, 0x01
        /*0010*/ 	.byte	0x02, 0x03, 0x01, 0x00, 0x02, 0x06, 0x01, 0x00, 0x04, 0x0b, 0x08, 0x00, 0x09, 0x00, 0x00, 0x00
        /*0020*/ 	.byte	0x00, 0x00, 0x00, 0x00


//--------------------- .nv.info._ZN7cutlass13device_kernelINS_4conv6kernel13ConvUniversalINS1_16ConvProblemShapeILNS1_8OperatorE0ELi2EEENS1_10collective14CollectiveConvINS1_47MainloopSm100TmaUmmaWarpSpecializedImplicitGemmILS5_0ELi8ELi2ELi1ELi2EN4cute5tupleIJNSA_1CILi1EEESD_SD_EEEEENSB_IJNSC_ILi64EEENSC_ILi128EEENSB_IJSG_EEEEEENS_6half_tESK_NSA_8TiledMMAINSA_8MMA_AtomIJNSA_20SM100_MMA_F16BF16_SSISK_SK_fLi64ELi128ELNSA_4UMMA5MajorE0ELSP_0ELNSO_7ScaleInE0ELSQ_0EEEEEENSA_6LayoutISE_NSB_IJNSC_ILi0EEESU_SU_EEEEENSB_IJNSA_10UnderscoreESX_SX_EEEEENS7_6detail27Sm100ImplicitGemmTileTraitsINSA_20SM90_TMA_LOAD_IM2COLENSA_14ComposedLayoutINSA_7SwizzleILi3ELi4ELi3EEENSA_18smem_ptr_flag_bitsILi16EEENST_INSB_IJNSC_ILi8EEESG_EEENSB_IJSG_SD_EEEEEEEvEENS11_INSA_13SM90_TMA_LOADES1C_vEEEENS_8epilogue10collective18CollectiveEpilogueINS1H_23Sm100TmaWarpSpecializedILi4ELi2ELi16ELb1ELb0EEEJSJ_NSB_IJNST_ISG_SD_EENST_INSC_ILi32EEESD_EEEEESK_NSB_IJNSB_IJlllEEESD_SU_EEESK_S1R_NS1H_6fusion15FusionCallbacksIS1L_NS1S_17LinearCombinationISK_fSK_fLNS_15FloatRoundStyleE2EEESJ_S1P_JEEENSA_5SM1004TMEM4LOAD26SM100_TMEM_LOAD_16dp256b4xES12_NS13_INS14_ILi2ELi4ELi3EEES17_NST_INSB_IJS18_S1N_EEENSB_IJS1N_SD_EEEEEEENSA_17SM75_U32x4_LDSM_NENSA_21SM90_TMA_STORE_IM2COLES26_NSA_17SM90_U32x4_STSM_NENSA_39AutoVectorizingCopyWithAssumedAlignmentILi128EEEEEEvvEEEEvNT_6ParamsE --------------------------
	.section	.nv.info._ZN7cutlass13device_kernelINS_4conv6kernel13ConvUniversalINS1_16ConvProblemShapeILNS1_8OperatorE0ELi2EEENS1_10collective14CollectiveConvINS1_47MainloopSm100TmaUmmaWarpSpecializedImplicitGemmILS5_0ELi8ELi2ELi1ELi2EN4cute5tupleIJNSA_1CILi1EEESD_SD_EEEEENSB_IJNSC_ILi64EEENSC_ILi128EEENSB_IJSG_EEEEEENS_6half_tESK_NSA_8TiledMMAINSA_8MMA_AtomIJNSA_20SM100_MMA_F16BF16_SSISK_SK_fLi64ELi128ELNSA_4UMMA5MajorE0ELSP_0ELNSO_7ScaleInE0ELSQ_0EEEEEENSA_6LayoutISE_NSB_IJNSC_ILi0EEESU_SU_EEEEENSB_IJNSA_10UnderscoreESX_SX_EEEEENS7_6detail27Sm100ImplicitGemmTileTraitsINSA_20SM90_TMA_LOAD_IM2COLENSA_14ComposedLayoutINSA_7SwizzleILi3ELi4ELi3EEENSA_18smem_ptr_flag_bitsILi16EEENST_INSB_IJNSC_ILi8EEESG_EEENSB_IJSG_SD_EEEEEEEvEENS11_INSA_13SM90_TMA_LOADES1C_vEEEENS_8epilogue10collective18CollectiveEpilogueINS1H_23Sm100TmaWarpSpecializedILi4ELi2ELi16ELb1ELb0EEEJSJ_NSB_IJNST_ISG_SD_EENST_INSC_ILi32EEESD_EEEEESK_NSB_IJNSB_IJlllEEESD_SU_EEESK_S1R_NS1H_6fusion15FusionCallbacksIS1L_NS1S_17LinearCombinationISK_fSK_fLNS_15FloatRoundStyleE2EEESJ_S1P_JEEENSA_5SM1004TMEM4LOAD26SM100_TMEM_LOAD_16dp256b4xES12_NS13_INS14_ILi2ELi4ELi3EEES17_NST_INSB_IJS18_S1N_EEENSB_IJS1N_SD_EEEEEEENSA_17SM75_U32x4_LDSM_NENSA_21SM90_TMA_STORE_IM2COLES26_NSA_17SM90_U32x4_STSM_NENSA_39AutoVectorizingCopyWithAssumedAlignmentILi128EEEEEEvvEEEEvNT_6ParamsE,"",@"SHT_CUDA_INFO"
	.sectionflags	@""
	.align	4


	//----- nvinfo : EIATTR_CUDA_API_VERSION
	.align		4
        /*0000*/ 	.byte	0x04, 0x37
        /*0002*/ 	.short	(.L_31 - .L_30)
.L_30:
        /*0004*/ 	.word	0x00000082


	//----- nvinfo : EIATTR_KPARAM_INFO
	.align		4
.L_31:
        /*0008*/ 	.byte	0x04, 0x17
        /*000a*/ 	.short	(.L_33 - .L_32)
.L_32:
        /*000c*/ 	.word	0x00000000
        /*0010*/ 	.short	0x0000
        /*0012*/ 	.short	0x0000
        /*0014*/ 	.byte	0x00, 0xf0, 0x01, 0x20


	//----- nvinfo : EIATTR_AT_ENTRY_FRAGMENTS
	.align		4
.L_33:
        /*0018*/ 	.byte	0x04, 0x4f
        /*001a*/ 	.short	(.L_35 - .L_34)


	//   ....[0]....
.L_34:
        /*001c*/ 	.word	0x00000006


	//----- nvinfo : EIATTR_RESERVED_SMEM_USED
	.align		4
.L_35:
        /*0020*/ 	.byte	0x01, 0x41
	.zero		2


	//----- nvinfo : EIATTR_SPARSE_MMA_MASK
	.align		4
        /*0024*/ 	.byte	0x03, 0x50
        /*0026*/ 	.short	0x0000


	//----- nvinfo : EIATTR_TCGEN05_1CTA_USED
	.align		4
        /*0028*/ 	.byte	0x01, 0x51
	.zero		2


	//----- nvinfo : EIATTR_MAXREG_COUNT
	.align		4
        /*002c*/ 	.byte	0x03, 0x1b
        /*002e*/ 	.short	0x00ff


	//----- nvinfo : EIATTR_NUM_BARRIERS
	.align		4
        /*0030*/ 	.byte	0x02, 0x4c
        /*0032*/ 	.byte	0x07
	.zero		1


	//----- nvinfo : EIATTR_EXTERNS
	.align		4
        /*0034*/ 	.byte	0x04, 0x0f
        /*0036*/ 	.short	(.L_37 - .L_36)


	//   ....[0]....
	.align		4
.L_36:
        /*0038*/ 	.word	index@(__assertfail)


	//----- nvinfo : EIATTR_MERCURY_ISA_VERSION
	.align		4
.L_37:
        /*003c*/ 	.byte	0x03, 0x5f
        /*003e*/ 	.short	0x0101


	//----- nvinfo : EIATTR_INT_WARP_WIDE_INSTR_OFFSETS
	.align		4
        /*0040*/ 	.byte	0x04, 0x31
        /*0042*/ 	.short	(.L_39 - .L_38)


	//   ....[0]....
.L_38:
        /*0044*/ 	.word	0x00003ba0


	//   ....[1]....
        /*0048*/ 	.word	0x00003bc0


	//   ....[2]....
        /*004c*/ 	.word	0x00003bf0


	//   ....[3]....
        /*0050*/ 	.word	0x000046b0


	//   ....[4]....
        /*0054*/ 	.word	0x000046d0


	//   ....[5]....
        /*0058*/ 	.word	0x000047f0


	//   ....[6]....
        /*005c*/ 	.word	0x00004810


	//   ....[7]....
        /*0060*/ 	.word	0x00004980


	//   ....[8]....
        /*0064*/ 	.word	0x000049a0


	//   ....[9]....
        /*0068*/ 	.word	0x00004bf0


	//   ....[10]....
        /*006c*/ 	.word	0x00004c00


	//----- nvinfo : EIATTR_COOP_GROUP_MASK_REGIDS
	.align		4
.L_39:
        /*0070*/ 	.byte	0x04, 0x29
        /*0072*/ 	.short	(.L_41 - .L_40)


	//   ....[0]....
.L_40:
        /*0074*/ 	.word	0xffffffff


	//   ....[1]....
        /*0078*/ 	.word	0xffffffff


	//   ....[2]....
        /*007c*/ 	.word	0xffffffff


	//   ....[3]....
        /*0080*/ 	.word	0xffffffff


	//   ....[4]....
        /*0084*/ 	.word	0xffffffff


	//   ....[5]....
        /*0088*/ 	.word	0xffffffff


	//   ....[6]....
        /*008c*/ 	.word	0xffffffff


	//   ....[7]....
        /*0090*/ 	.word	0xffffffff


	//   ....[8]....
        /*0094*/ 	.word	0xffffffff


	//   ....[9]....
        /*0098*/ 	.word	0xffffffff


	//   ....[10]....
        /*009c*/ 	.word	0xffffffff


	//   ....[11]....
        /*00a0*/ 	.word	0xffffffff


	//----- nvinfo : EIATTR_COOP_GROUP_INSTR_OFFSETS
	.align		4
.L_41:
        /*00a4*/ 	.byte	0x04, 0x28
        /*00a6*/ 	.short	(.L_43 - .L_42)


	//   ....[0]....
.L_42:
        /*00a8*/ 	.word	0x000000a0


	//   ....[1]....
        /*00ac*/ 	.word	0x000004e0


	//   ....[2]....
        /*00b0*/ 	.word	0x000006d0


	//   ....[3]....
        /*00b4*/ 	.word	0x00000870


	//   ....[4]....
        /*00b8*/ 	.word	0x00000970


	//   ....[5]....
        /*00bc*/ 	.word	0x00000ac0


	//   ....[6]....
        /*00c0*/ 	.word	0x00002160


	//   ....[7]....
        /*00c4*/ 	.word	0x00002f10


	//   ....[8]....
        /*00c8*/ 	.word	0x00003120


	//   ....[9]....
        /*00cc*/ 	.word	0x00003150


	//   ....[10]....
        /*00d0*/ 	.word	0x00003a80


	//   ....[11]....
        /*00d4*/ 	.word	0x00003cc0


	//----- nvinfo : EIATTR_VRC_CTA_INIT_COUNT
	.align		4
.L_43:
        /*00d8*/ 	.byte	0x02, 0x4a
        /*00da*/ 	.byte	0x80
	.zero		1


	//----- nvinfo : EIATTR_SYSCALL_OFFSETS
	.align		4
        /*00dc*/ 	.byte	0x04, 0x46
        /*00de*/ 	.short	(.L_45 - .L_44)


	//   ....[0]....
.L_44:
        /*00e0*/ 	.word	0x00005800


	//   ....[1]....
        /*00e4*/ 	.word	0x000058f0


	//   ....[2]....
        /*00e8*/ 	.word	0x000060c0


	//   ....[3]....
        /*00ec*/ 	.word	0x00006990


	//   ....[4]....
        /*00f0*/ 	.word	0x00007220


	//   ....[5]....
        /*00f4*/ 	.word	0x00007aa0


	//----- nvinfo : EIATTR_MBARRIER_INSTR_OFFSETS
	.align		4
.L_45:
        /*00f8*/ 	.byte	0x04, 0x39
        /*00fa*/ 	.short	(.L_47 - .L_46)


	//   ....[0]....
.L_46:
        /*00fc*/ 	.word	0x000005c0
        /*0100*/ 	.word	0x000000ff
        /*0104*/ 	.word	0x00000000
        /*0108*/ 	.short	0x0100
        /*010a*/ 	.byte	0x05
	.zero		1


	//   ....[1]....
        /*010c*/ 	.word	0x000005d0
        /*0110*/ 	.word	0x000000ff
        /*0114*/ 	.word	0x00000040
        /*0118*/ 	.short	0x0100
        /*011a*/ 	.byte	0x05
	.zero		1


	//   ....[2]....
        /*011c*/ 	.word	0x000005e0
        /*0120*/ 	.word	0x000000ff
        /*0124*/ 	.word	0x00000008
        /*0128*/ 	.short	0x0100
        /*012a*/ 	.byte	0x05
	.zero		1


	//   ....[3]....
        /*012c*/ 	.word	0x000005f0
        /*0130*/ 	.word	0x000000ff
        /*0134*/ 	.word	0x00000048
        /*0138*/ 	.short	0x0100
        /*013a*/ 	.byte	0x05
	.zero		1


	//   ....[4]....
        /*013c*/ 	.word	0x00000600
        /*0140*/ 	.word	0x000000ff
        /*0144*/ 	.word	0x00000010
        /*0148*/ 	.short	0x0100
        /*014a*/ 	.byte	0x05
	.zero		1


	//   ....[5]....
        /*014c*/ 	.word	0x00000610
        /*0150*/ 	.word	0x000000ff
        /*0154*/ 	.word	0x00000050
        /*0158*/ 	.short	0x0100
        /*015a*/ 	.byte	0x05
	.zero		1


	//   ....[6]....
        /*015c*/ 	.word	0x00000620
        /*0160*/ 	.word	0x000000ff
        /*0164*/ 	.word	0x00000018
        /*0168*/ 	.short	0x0100
        /*016a*/ 	.byte	0x05
	.zero		1


	//   ....[7]....
        /*016c*/ 	.word	0x00000630
        /*0170*/ 	.word	0x000000ff
        /*0174*/ 	.word	0x00000058
        /*0178*/ 	.short	0x0100
        /*017a*/ 	.byte	0x05
	.zero		1


	//   ....[8]....
        /*017c*/ 	.word	0x00000640
        /*0180*/ 	.word	0x000000ff
        /*0184*/ 	.word	0x00000020
        /*0188*/ 	.short	0x0100
        /*018a*/ 	.byte	0x05
	.zero		1


	//   ....[9]....
        /*018c*/ 	.word	0x00000650
        /*0190*/ 	.word	0x000000ff
        /*0194*/ 	.word	0x00000060
        /*0198*/ 	.short	0x0100
        /*019a*/ 	.byte	0x05
	.zero		1


	//   ....[10]....
        /*019c*/ 	.word	0x00000660
        /*01a0*/ 	.word	0x000000ff
        /*01a4*/ 	.word	0x00000028
        /*01a8*/ 	.short	0x0100
        /*01aa*/ 	.byte	0x05
	.zero		1


	//   ....[11]....
        /*01ac*/ 	.word	0x00000670
        /*01b0*/ 	.word	0x000000ff
        /*01b4*/ 	.word	0x00000068
        /*01b8*/ 	.short	0x0100
        /*01ba*/ 	.byte	0x05
	.zero		1


	//   ....[12]....
        /*01bc*/ 	.word	0x00000680
        /*01c0*/ 	.word	0x000000ff
        /*01c4*/ 	.word	0x00000030
        /*01c8*/ 	.short	0x0100
        /*01ca*/ 	.byte	0x05
	.zero		1


	//   ....[13]....
        /*01cc*/ 	.word	0x00000690
        /*01d0*/ 	.word	0x000000ff
        /*01d4*/ 	.word	0x00000070
        /*01d8*/ 	.short	0x0100
        /*01da*/ 	.byte	0x05
	.zero		1


	//   ....[14]....
        /*01dc*/ 	.word	0x000006a0
        /*01e0*/ 	.word	0x000000ff
        /*01e4*/ 	.word	0x00000038
        /*01e8*/ 	.short	0x0100
        /*01ea*/ 	.byte	0x05
	.zero		1


	//   ....[15]....
        /*01ec*/ 	.word	0x000006b0
        /*01f0*/ 	.word	0x000000ff
        /*01f4*/ 	.word	0x00000078
        /*01f8*/ 	.short	0x0100
        /*01fa*/ 	.byte	0x05
	.zero		1


	//   ....[16]....
        /*01fc*/ 	.word	0x000007e0
        /*0200*/ 	.word	0x000000ff
        /*0204*/ 	.word	0x00000080
        /*0208*/ 	.short	0x0100
        /*020a*/ 	.byte	0x07
	.zero		1


	//   ....[17]....
        /*020c*/ 	.word	0x000007f0
        /*0210*/ 	.word	0x000000ff
        /*0214*/ 	.word	0x000000a0
        /*0218*/ 	.short	0x0100
        /*021a*/ 	.byte	0x07
	.zero		1


	//   ....[18]....
        /*021c*/ 	.word	0x00000800
        /*0220*/ 	.word	0x000000ff
        /*0224*/ 	.word	0x00000088
        /*0228*/ 	.short	0x0100
        /*022a*/ 	.byte	0x07
	.zero		1


	//   ....[19]....
        /*022c*/ 	.word	0x00000810
        /*0230*/ 	.word	0x000000ff
        /*0234*/ 	.word	0x000000a8
        /*0238*/ 	.short	0x0100
        /*023a*/ 	.byte	0x07
	.zero		1


	//   ....[20]....
        /*023c*/ 	.word	0x00000820
        /*0240*/ 	.word	0x000000ff
        /*0244*/ 	.word	0x00000090
        /*0248*/ 	.short	0x0100
        /*024a*/ 	.byte	0x07
	.zero		1


	//   ....[21]....
        /*024c*/ 	.word	0x00000830
        /*0250*/ 	.word	0x000000ff
        /*0254*/ 	.word	0x000000b0
        /*0258*/ 	.short	0x0100
        /*025a*/ 	.byte	0x07
	.zero		1


	//   ....[22]....
        /*025c*/ 	.word	0x00000840
        /*0260*/ 	.word	0x000000ff
        /*0264*/ 	.word	0x00000098
        /*0268*/ 	.short	0x0100
        /*026a*/ 	.byte	0x07
	.zero		1


	//   ....[23]....
        /*026c*/ 	.word	0x00000850
        /*0270*/ 	.word	0x000000ff
        /*0274*/ 	.word	0x000000b8
        /*0278*/ 	.short	0x0100
        /*027a*/ 	.byte	0x07
	.zero		1


	//   ....[24]....
        /*027c*/ 	.word	0x00000940
        /*0280*/ 	.word	0x000000ff
        /*0284*/ 	.word	0x000000c0
        /*0288*/ 	.short	0x0100
        /*028a*/ 	.byte	0x05
	.zero		1


	//   ....[25]....
        /*028c*/ 	.word	0x00000950
        /*0290*/ 	.word	0x000000ff
        /*0294*/ 	.word	0x000000c8
        /*0298*/ 	.short	0x0100
        /*029a*/ 	.byte	0x05
	.zero		1


	//   ....[26]....
        /*029c*/ 	.word	0x00000a90
        /*02a0*/ 	.word	0x000000ff
        /*02a4*/ 	.word	0x000000d0
        /*02a8*/ 	.short	0x0100
        /*02aa*/ 	.byte	0x05
	.zero		1


	//   ....[27]....
        /*02ac*/ 	.word	0x00000aa0
        /*02b0*/ 	.word	0x000000ff
        /*02b4*/ 	.word	0x000000d8
        /*02b8*/ 	.short	0x0100
        /*02ba*/ 	.byte	0x05
	.zero		1


	//   ....[28]....
        /*02bc*/ 	.word	0x00000bd0
        /*02c0*/ 	.word	0x000000ff
        /*02c4*/ 	.word	0x000000e0
        /*02c8*/ 	.short	0x0100
        /*02ca*/ 	.byte	0x07
	.zero		1


	//   ....[29]....
        /*02cc*/ 	.word	0x00000be0
        /*02d0*/ 	.word	0x000000ff
        /*02d4*/ 	.word	0x000000f0
        /*02d8*/ 	.short	0x0100
        /*02da*/ 	.byte	0x07
	.zero		1


	//   ....[30]....
        /*02dc*/ 	.word	0x00000bf0
        /*02e0*/ 	.word	0x000000ff
        /*02e4*/ 	.word	0x000000e8
        /*02e8*/ 	.short	0x0100
        /*02ea*/ 	.byte	0x07
	.zero		1


	//   ....[31]....
        /*02ec*/ 	.word	0x00000c00
        /*02f0*/ 	.word	0x000000ff
        /*02f4*/ 	.word	0x000000f8
        /*02f8*/ 	.short	0x0100
        /*02fa*/ 	.byte	0x07
	.zero		1


	//   ....[32]....
        /*02fc*/ 	.word	0x00001540
        /*0300*/ 	.word	0x000000ff
        /*0304*/ 	.word	0x00000040
        /*0308*/ 	.short	0x010a
        /*030a*/ 	.byte	0x04
	.zero		1


	//   ....[33]....
        /*030c*/ 	.word	0x00001800
        /*0310*/ 	.word	0x000000ff
        /*0314*/ 	.word	0x00000040
        /*0318*/ 	.short	0x010a
        /*031a*/ 	.byte	0x09
	.zero		1


	//   ....[34]....
        /*031c*/ 	.word	0x00001970
        /*0320*/ 	.word	0x000000ff
        /*0324*/ 	.word	0x00000040
        /*0328*/ 	.short	0x010a
        /*032a*/ 	.byte	0x08
	.zero		1


	//   ....[35]....
        /*032c*/ 	.word	0x00001b30
        /*0330*/ 	.word	0x000000ff
        /*0334*/ 	.word	0x000000c8
        /*0338*/ 	.short	0x0101
        /*033a*/ 	.byte	0x16
	.zero		1


	//   ....[36]....
        /*033c*/ 	.word	0x00001b60
        /*0340*/ 	.word	0x000000ff
        /*0344*/ 	.word	0x00000040
        /*0348*/ 	.short	0x010a
        /*034a*/ 	.byte	0x04
	.zero		1


	//   ....[37]....
        /*034c*/ 	.word	0x00001e00
        /*0350*/ 	.word	0x000000ff
        /*0354*/ 	.word	0x00000040
        /*0358*/ 	.short	0x010a
        /*035a*/ 	.byte	0x09
	.zero		1


	//   ....[38]....
        /*035c*/ 	.word	0x00001f70
        /*0360*/ 	.word	0x000000ff
        /*0364*/ 	.word	0x00000040
        /*0368*/ 	.short	0x010a
        /*036a*/ 	.byte	0x08
	.zero		1


	//   ....[39]....
        /*036c*/ 	.word	0x00002170
        /*0370*/ 	.word	0x000000ff
        /*0374*/ 	.word	0x000000d0
        /*0378*/ 	.short	0x010a
        /*037a*/ 	.byte	0x16
	.zero		1


	//   ....[40]....
        /*037c*/ 	.word	0x00002230
        /*0380*/ 	.word	0x000000ff
        /*0384*/ 	.word	0x00000000
        /*0388*/ 	.short	0x0101
        /*038a*/ 	.byte	0x04
	.zero		1


	//   ....[41]....
        /*038c*/ 	.word	0x00002730
        /*0390*/ 	.word	0x000000ff
        /*0394*/ 	.word	0x00000000
        /*0398*/ 	.short	0x010a
        /*039a*/ 	.byte	0x04
	.zero		1


	//   ....[42]....
        /*039c*/ 	.word	0x000027d0
        /*03a0*/ 	.word	0x000000ff
        /*03a4*/ 	.word	0x00000000
        /*03a8*/ 	.short	0x010a
        /*03aa*/ 	.byte	0x04
	.zero		1


	//   ....[43]....
        /*03ac*/ 	.word	0x00002870
        /*03b0*/ 	.word	0x000000ff
        /*03b4*/ 	.word	0x00000000
        /*03b8*/ 	.short	0x010a
        /*03ba*/ 	.byte	0x04
	.zero		1


	//   ....[44]....
        /*03bc*/ 	.word	0x00002910
        /*03c0*/ 	.word	0x000000ff
        /*03c4*/ 	.word	0x00000000
        /*03c8*/ 	.short	0x010a
        /*03ca*/ 	.byte	0x04
	.zero		1


	//   ....[45]....
        /*03cc*/ 	.word	0x000029b0
        /*03d0*/ 	.word	0x000000ff
        /*03d4*/ 	.word	0x00000000
        /*03d8*/ 	.short	0x010a
        /*03da*/ 	.byte	0x04
	.zero		1


	//   ....[46]....
        /*03dc*/ 	.word	0x00002a50
        /*03e0*/ 	.word	0x000000ff
        /*03e4*/ 	.word	0x00000000
        /*03e8*/ 	.short	0x010a
        /*03ea*/ 	.byte	0x04
	.zero		1


	//   ....[47]....
        /*03ec*/ 	.word	0x00002af0
        /*03f0*/ 	.word	0x000000ff
        /*03f4*/ 	.word	0x00000000
        /*03f8*/ 	.short	0x010a
        /*03fa*/ 	.byte	0x04
	.zero		1


	//   ....[48]....
        /*03fc*/ 	.word	0x00002ba0
        /*0400*/ 	.word	0x00000000
        /*0404*/ 	.word	0x00000000
        /*0408*/ 	.short	0x010a
        /*040a*/ 	.byte	0xff
	.zero		1


	//   ....[49]....
        /*040c*/ 	.word	0x00002cd0
        /*0410*/ 	.word	0x000000ff
        /*0414*/ 	.word	0x000000d8
        /*0418*/ 	.short	0x010a
        /*041a*/ 	.byte	0x2d
	.zero		1


	//   ....[50]....
        /*041c*/ 	.word	0x00002d70
        /*0420*/ 	.word	0x000000ff
        /*0424*/ 	.word	0x000000d0
        /*0428*/ 	.short	0x010a
        /*042a*/ 	.byte	0x2d
	.zero		1


	//   ....[51]....
        /*042c*/ 	.word	0x00002e10
        /*0430*/ 	.word	0x000000ff
        /*0434*/ 	.word	0x00000000
        /*0438*/ 	.short	0x0101
        /*043a*/ 	.byte	0x06
	.zero		1


	//   ....[52]....
        /*043c*/ 	.word	0x00002e50
        /*0440*/ 	.word	0x000000ff
        /*0444*/ 	.word	0x000000d8
        /*0448*/ 	.short	0x0106
        /*044a*/ 	.byte	0x2d
	.zero		1


	//   ....[53]....
        /*044c*/ 	.word	0x00002e90
        /*0450*/ 	.word	0x00000000
        /*0454*/ 	.word	0x000000d8
        /*0458*/ 	.short	0x010a
        /*045a*/ 	.byte	0xff
	.zero		1


	//   ....[54]....
        /*045c*/ 	.word	0x000033e0
        /*0460*/ 	.word	0x000000ff
        /*0464*/ 	.word	0x000000d0
        /*0468*/ 	.short	0x010a
        /*046a*/ 	.byte	0x06
	.zero		1


	//   ....[55]....
        /*046c*/ 	.word	0x00003490
        /*0470*/ 	.word	0x000000ff
        /*0474*/ 	.word	0x00000000
        /*0478*/ 	.short	0x0101
        /*047a*/ 	.byte	0x05
	.zero		1


	//   ....[56]....
        /*047c*/ 	.word	0x000034a0
        /*0480*/ 	.word	0x000000ff
        /*0484*/ 	.word	0x000000f0
        /*0488*/ 	.short	0x010a
        /*048a*/ 	.byte	0x08
	.zero		1


	//   ....[57]....
        /*048c*/ 	.word	0x00003530
        /*0490*/ 	.word	0x000000ff
        /*0494*/ 	.word	0x00000000
        /*0498*/ 	.short	0x010a
        /*049a*/ 	.byte	0x04
	.zero		1


	//   ....[58]....
        /*049c*/ 	.word	0x000035a0
        /*04a0*/ 	.word	0x000000ff
        /*04a4*/ 	.word	0x00000000
        /*04a8*/ 	.short	0x010a
        /*04aa*/ 	.byte	0x07
	.zero		1


	//   ....[59]....
        /*04ac*/ 	.word	0x000036d0
        /*04b0*/ 	.word	0x000000ff
        /*04b4*/ 	.word	0x00000000
        /*04b8*/ 	.short	0x010a
        /*04ba*/ 	.byte	0x04
	.zero		1


	//   ....[60]....
        /*04bc*/ 	.word	0x000039d0
        /*04c0*/ 	.word	0x000000ff
        /*04c4*/ 	.word	0x00000000
        /*04c8*/ 	.short	0x010a
        /*04ca*/ 	.byte	0x05
	.zero		1


	//   ....[61]....
        /*04cc*/ 	.word	0x00003a60
        /*04d0*/ 	.word	0x000000ff
        /*04d4*/ 	.word	0x00000000
        /*04d8*/ 	.short	0x010a
        /*04da*/ 	.byte	0x07
	.zero		1


	//   ....[62]....
        /*04dc*/ 	.word	0x00003f80
        /*04e0*/ 	.word	0x000000ff
        /*04e4*/ 	.word	0x000000d0
        /*04e8*/ 	.short	0x010a
        /*04ea*/ 	.byte	0x16
	.zero		1


	//   ....[63]....
        /*04ec*/ 	.word	0x00004020
        /*04f0*/ 	.word	0x000000ff
        /*04f4*/ 	.word	0x00000000
        /*04f8*/ 	.short	0x0101
        /*04fa*/ 	.byte	0x0f
	.zero		1


	//   ....[64]....
        /*04fc*/ 	.word	0x00004340
        /*0500*/ 	.word	0x000000ff
        /*0504*/ 	.word	0x000000c8
        /*0508*/ 	.short	0x010a
        /*050a*/ 	.byte	0x16
	.zero		1


	//   ....[65]....
        /*050c*/ 	.word	0x00004520
        /*0510*/ 	.word	0x000000ff
        /*0514*/ 	.word	0x000000a0
        /*0518*/ 	.short	0x010a
        /*051a*/ 	.byte	0x16
	.zero		1


	//   ....[66]....
        /*051c*/ 	.word	0x00004790
        /*0520*/ 	.word	0x000000ff
        /*0524*/ 	.word	0x00000080
        /*0528*/ 	.short	0x010b
        /*052a*/ 	.byte	0x16
	.zero		1


	//   ....[67]....
        /*052c*/ 	.word	0x000047a0
        /*0530*/ 	.word	0x000000ff
        /*0534*/ 	.word	0x00000000
        /*0538*/ 	.short	0x0101
        /*053a*/ 	.byte	0x1f
	.zero		1


	//   ....[68]....
        /*053c*/ 	.word	0x000047c0
        /*0540*/ 	.word	0x000000ff
        /*0544*/ 	.word	0x000000a8
        /*0548*/ 	.short	0x010a
        /*054a*/ 	.byte	0x16
	.zero		1


	//   ....[69]....
        /*054c*/ 	.word	0x00004920
        /*0550*/ 	.word	0x000000ff
        /*0554*/ 	.word	0x00000088
        /*0558*/ 	.short	0x010b
        /*055a*/ 	.byte	0x16
	.zero		1


	//   ....[70]....
        /*055c*/ 	.word	0x00004930
        /*0560*/ 	.word	0x000000ff
        /*0564*/ 	.word	0x00000000
        /*0568*/ 	.short	0x0101
        /*056a*/ 	.byte	0x1e
	.zero		1


	//   ....[71]....
        /*056c*/ 	.word	0x00004940
        /*0570*/ 	.word	0x000000ff
        /*0574*/ 	.word	0x000000b0
        /*0578*/ 	.short	0x010a
        /*057a*/ 	.byte	0x16
	.zero		1


	//   ....[72]....
        /*057c*/ 	.word	0x00004ae0
        /*0580*/ 	.word	0x000000ff
        /*0584*/ 	.word	0x00000090
        /*0588*/ 	.short	0x010b
        /*058a*/ 	.byte	0x16
	.zero		1


	//   ....[73]....
        /*058c*/ 	.word	0x00004b60
        /*0590*/ 	.word	0x000000ff
        /*0594*/ 	.word	0x00000000
        /*0598*/ 	.short	0x0101
        /*059a*/ 	.byte	0x2d
	.zero		1


	//   ....[74]....
        /*059c*/ 	.word	0x00004b90
        /*05a0*/ 	.word	0x000000ff
        /*05a4*/ 	.word	0x000000b8
        /*05a8*/ 	.short	0x010a
        /*05aa*/ 	.byte	0x16
	.zero		1


	//   ....[75]....
        /*05ac*/ 	.word	0x00004d60
        /*05b0*/ 	.word	0x000000ff
        /*05b4*/ 	.word	0x00000098
        /*05b8*/ 	.short	0x010b
        /*05ba*/ 	.byte	0x16
	.zero		1


	//   ....[76]....
        /*05bc*/ 	.word	0x00004d80
        /*05c0*/ 	.word	0x000000ff
        /*05c4*/ 	.word	0x00000000
        /*05c8*/ 	.short	0x0101
        /*05ca*/ 	.byte	0x17
	.zero		1


	//   ....[77]....
        /*05cc*/ 	.word	0x00004db0
        /*05d0*/ 	.word	0x000000ff
        /*05d4*/ 	.word	0x000000a0
        /*05d8*/ 	.short	0x010a
        /*05da*/ 	.byte	0x16
	.zero		1


	//   ....[78]....
        /*05dc*/ 	.word	0x00004dd0
        /*05e0*/ 	.word	0x000000ff
        /*05e4*/ 	.word	0x000000a8
        /*05e8*/ 	.short	0x010a
        /*05ea*/ 	.byte	0x16
	.zero		1


	//   ....[79]....
        /*05ec*/ 	.word	0x00004df0
        /*05f0*/ 	.word	0x000000ff
        /*05f4*/ 	.word	0x000000b0
        /*05f8*/ 	.short	0x010a
        /*05fa*/ 	.byte	0x16
	.zero		1


	//   ....[80]....
        /*05fc*/ 	.word	0x00004e30
        /*0600*/ 	.word	0x00000000
        /*0604*/ 	.word	0x000000b8
        /*0608*/ 	.short	0x010a
        /*060a*/ 	.byte	0xff
	.zero		1


	//   ....[81]....
        /*060c*/ 	.word	0x000051c0
        /*0610*/ 	.word	0x000000ff
        /*0614*/ 	.word	0x000000d0
        /*0618*/ 	.short	0x010a
        /*061a*/ 	.byte	0x32
	.zero		1


	//   ....[82]....
        /*061c*/ 	.word	0x000052e0
        /*0620*/ 	.word	0x000000ff
        /*0624*/ 	.word	0x00000000
        /*0628*/ 	.short	0x0101
        /*062a*/ 	.byte	0x04
	.zero		1


	//   ....[83]....
        /*062c*/ 	.word	0x00005d50
        /*0630*/ 	.word	0x000000ff
        /*0634*/ 	.word	0x00000080
        /*0638*/ 	.short	0x010a
        /*063a*/ 	.byte	0x32
	.zero		1


	//   ....[84]....
        /*063c*/ 	.word	0x00005df0
        /*0640*/ 	.word	0x00000053
        /*0644*/ 	.word	0x000000e0
        /*0648*/ 	.short	0x010a
        /*064a*/ 	.byte	0xff
	.zero		1


	//   ....[85]....
        /*064c*/ 	.word	0x00005ec0
        /*0650*/ 	.word	0x000000ff
        /*0654*/ 	.word	0x00000080
        /*0658*/ 	.short	0x010a
        /*065a*/ 	.byte	0x32
	.zero		1


	//   ....[86]....
        /*065c*/ 	.word	0x00005fa0
        /*0660*/ 	.word	0x00000053
        /*0664*/ 	.word	0x000000e0
        /*0668*/ 	.short	0x010a
        /*066a*/ 	.byte	0xff
	.zero		1


	//   ....[87]....
        /*066c*/ 	.word	0x000066f0
        /*0670*/ 	.word	0x00000000
        /*0674*/ 	.word	0x00000000
        /*0678*/ 	.short	0x0101
        /*067a*/ 	.byte	0xff
	.zero		1


	//   ....[88]....
        /*067c*/ 	.word	0x00006700
        /*0680*/ 	.word	0x00000004
        /*0684*/ 	.word	0x00000080
        /*0688*/ 	.short	0x010a
        /*068a*/ 	.byte	0xff
	.zero		1


	//   ....[89]....
        /*068c*/ 	.word	0x000067c0
        /*0690*/ 	.word	0x00000004
        /*0694*/ 	.word	0x00000080
        /*0698*/ 	.short	0x010a
        /*069a*/ 	.byte	0xff
	.zero		1


	//   ....[90]....
        /*069c*/ 	.word	0x00006f80
        /*06a0*/ 	.word	0x0000005d
        /*06a4*/ 	.word	0x00000000
        /*06a8*/ 	.short	0x0101
        /*06aa*/ 	.byte	0xff
	.zero		1


	//   ....[91]....
        /*06ac*/ 	.word	0x00006fa0
        /*06b0*/ 	.word	0x00000010
        /*06b4*/ 	.word	0x00000080
        /*06b8*/ 	.short	0x010a
        /*06ba*/ 	.byte	0xff
	.zero		1


	//   ....[92]....
        /*06bc*/ 	.word	0x00007050
        /*06c0*/ 	.word	0x00000010
        /*06c4*/ 	.word	0x00000080
        /*06c8*/ 	.short	0x010a
        /*06ca*/ 	.byte	0xff
	.zero		1


	//   ....[93]....
        /*06cc*/ 	.word	0x00007800
        /*06d0*/ 	.word	0x0000005d
        /*06d4*/ 	.word	0x00000000
        /*06d8*/ 	.short	0x0101
        /*06da*/ 	.byte	0xff
	.zero		1


	//   ....[94]....
        /*06dc*/ 	.word	0x00007820
        /*06e0*/ 	.word	0x00000011
        /*06e4*/ 	.word	0x00000080
        /*06e8*/ 	.short	0x010a
        /*06ea*/ 	.byte	0xff
	.zero		1


	//   ....[95]....
        /*06ec*/ 	.word	0x000078d0
        /*06f0*/ 	.word	0x00000011
        /*06f4*/ 	.word	0x00000080
        /*06f8*/ 	.short	0x010a
        /*06fa*/ 	.byte	0xff
	.zero		1


	//   ....[96]....
        /*06fc*/ 	.word	0x00007c10
        /*0700*/ 	.word	0x000000ff
        /*0704*/ 	.word	0x00000000
        /*0708*/ 	.short	0x0101
        /*070a*/ 	.byte	0x05
	.zero		1


	//   ....[97]....
        /*070c*/ 	.word	0x000080e0
        /*0710*/ 	.word	0x00000003
        /*0714*/ 	.word	0x00000000
        /*0718*/ 	.short	0x0101
        /*071a*/ 	.byte	0xff
	.zero		1


	//   ....[98]....
        /*071c*/ 	.word	0x00008320
        /*0720*/ 	.word	0x000000ff
        /*0724*/ 	.word	0x00000000
        /*0728*/ 	.short	0x0101
        /*072a*/ 	.byte	0x04
	.zero		1


	//   ....[99]....
        /*072c*/ 	.word	0x00008350
        /*0730*/ 	.word	0x00000002
        /*0734*/ 	.word	0x00000040
        /*0738*/ 	.short	0x010a
        /*073a*/ 	.byte	0xff
	.zero		1


	//   ....[100]....
        /*073c*/ 	.word	0x000083b0
        /*0740*/ 	.word	0x00000002
        /*0744*/ 	.word	0x00000040
        /*0748*/ 	.short	0x010a
        /*074a*/ 	.byte	0xff
	.zero		1


	//   ....[101]....
        /*074c*/ 	.word	0x00008410
        /*0750*/ 	.word	0x00000002
        /*0754*/ 	.word	0x000000d0
        /*0758*/ 	.short	0x010a
        /*075a*/ 	.byte	0xff
	.zero		1


	//   ....[102]....
        /*075c*/ 	.word	0x00008470
        /*0760*/ 	.word	0x00000000
        /*0764*/ 	.word	0x00000000
        /*0768*/ 	.short	0x010a
        /*076a*/ 	.byte	0xff
	.zero		1


	//   ....[103]....
        /*076c*/ 	.word	0x000084d0
        /*0770*/ 	.word	0x00000000
        /*0774*/ 	.word	0x00000000
        /*0778*/ 	.short	0x010a
        /*077a*/ 	.byte	0xff
	.zero		1


	//   ....[104]....
        /*077c*/ 	.word	0x00008530
        /*0780*/ 	.word	0x00000000
        /*0784*/ 	.word	0x00000000
        /*0788*/ 	.short	0x010a
        /*078a*/ 	.byte	0xff
	.zero		1


	//   ....[105]....
        /*078c*/ 	.word	0x00008590
        /*0790*/ 	.word	0x00000000
        /*0794*/ 	.word	0x00000000
        /*0798*/ 	.short	0x010a
        /*079a*/ 	.byte	0xff
	.zero		1


	//   ....[106]....
        /*079c*/ 	.word	0x000085f0
        /*07a0*/ 	.word	0x00000000
        /*07a4*/ 	.word	0x00000000
        /*07a8*/ 	.short	0x010a
        /*07aa*/ 	.byte	0xff
	.zero		1


	//   ....[107]....
        /*07ac*/ 	.word	0x00008650
        /*07b0*/ 	.word	0x00000000
        /*07b4*/ 	.word	0x00000000
        /*07b8*/ 	.short	0x010a
        /*07ba*/ 	.byte	0xff
	.zero		1


	//   ....[108]....
        /*07bc*/ 	.word	0x000086b0
        /*07c0*/ 	.word	0x00000000
        /*07c4*/ 	.word	0x00000000
        /*07c8*/ 	.short	0x010a
        /*07ca*/ 	.byte	0xff
	.zero		1


	//   ....[109]....
        /*07cc*/ 	.word	0x00008710
        /*07d0*/ 	.word	0x00000004
        /*07d4*/ 	.word	0x000000d8
        /*07d8*/ 	.short	0x010a
        /*07da*/ 	.byte	0xff
	.zero		1


	//   ....[110]....
        /*07dc*/ 	.word	0x00008770
        /*07e0*/ 	.word	0x00000004
        /*07e4*/ 	.word	0x000000d0
        /*07e8*/ 	.short	0x010a
        /*07ea*/ 	.byte	0xff
	.zero		1


	//   ....[111]....
        /*07ec*/ 	.word	0x000087d0
        /*07f0*/ 	.word	0x00000000
        /*07f4*/ 	.word	0x000000d0
        /*07f8*/ 	.short	0x010a
        /*07fa*/ 	.byte	0xff
	.zero		1


	//   ....[112]....
        /*07fc*/ 	.word	0x00008830
        /*0800*/ 	.word	0x00000005
        /*0804*/ 	.word	0x000000f0
        /*0808*/ 	.short	0x010a
        /*080a*/ 	.byte	0xff
	.zero		1


	//   ....[113]....
        /*080c*/ 	.word	0x00008890
        /*0810*/ 	.word	0x00000000
        /*0814*/ 	.word	0x00000000
        /*0818*/ 	.short	0x010a
        /*081a*/ 	.byte	0xff
	.zero		1


	//   ....[114]....
        /*081c*/ 	.word	0x000088f0
        /*0820*/ 	.word	0x00000000
        /*0824*/ 	.word	0x00000000
        /*0828*/ 	.short	0x010a
        /*082a*/ 	.byte	0xff
	.zero		1


	//   ....[115]....
        /*082c*/ 	.word	0x00008950
        /*0830*/ 	.word	0x00000000
        /*0834*/ 	.word	0x00000000
        /*0838*/ 	.short	0x010a
        /*083a*/ 	.byte	0xff
	.zero		1


	//   ....[116]....
        /*083c*/ 	.word	0x000089b0
        /*0840*/ 	.word	0x00000000
        /*0844*/ 	.word	0x000000d0
        /*0848*/ 	.short	0x010a
        /*084a*/ 	.byte	0xff
	.zero		1


	//   ....[117]....
        /*084c*/ 	.word	0x00008a10
        /*0850*/ 	.word	0x00000000
        /*0854*/ 	.word	0x000000c8
        /*0858*/ 	.short	0x010a
        /*085a*/ 	.byte	0xff
	.zero		1


	//   ....[118]....
        /*085c*/ 	.word	0x00008a70
        /*0860*/ 	.word	0x00000003
        /*0864*/ 	.word	0x000000a0
        /*0868*/ 	.short	0x010a
        /*086a*/ 	.byte	0xff
	.zero		1


	//   ....[119]....
        /*086c*/ 	.word	0x00008ad0
        /*0870*/ 	.word	0x00000003
        /*0874*/ 	.word	0x000000a8
        /*0878*/ 	.short	0x010a
        /*087a*/ 	.byte	0xff
	.zero		1


	//   ....[120]....
        /*087c*/ 	.word	0x00008b30
        /*0880*/ 	.word	0x00000003
        /*0884*/ 	.word	0x000000b0
        /*0888*/ 	.short	0x010a
        /*088a*/ 	.byte	0xff
	.zero		1


	//   ....[121]....
        /*088c*/ 	.word	0x00008b90
        /*0890*/ 	.word	0x00000003
        /*0894*/ 	.word	0x000000b8
        /*0898*/ 	.short	0x010a
        /*089a*/ 	.byte	0xff
	.zero		1


	//   ....[122]....
        /*089c*/ 	.word	0x00008bf0
        /*08a0*/ 	.word	0x00000000
        /*08a4*/ 	.word	0x000000a0
        /*08a8*/ 	.short	0x010a
        /*08aa*/ 	.byte	0xff
	.zero		1


	//   ....[123]....
        /*08ac*/ 	.word	0x00008c50
        /*08b0*/ 	.word	0x00000000
        /*08b4*/ 	.word	0x000000a8
        /*08b8*/ 	.short	0x010a
        /*08ba*/ 	.byte	0xff
	.zero		1


	//   ....[124]....
        /*08bc*/ 	.word	0x00008cb0
        /*08c0*/ 	.word	0x00000000
        /*08c4*/ 	.word	0x000000b0
        /*08c8*/ 	.short	0x010a
        /*08ca*/ 	.byte	0xff
	.zero		1


	//   ....[125]....
        /*08cc*/ 	.word	0x00008d10
        /*08d0*/ 	.word	0x00000000
        /*08d4*/ 	.word	0x000000d0
        /*08d8*/ 	.short	0x010a
        /*08da*/ 	.byte	0xff
	.zero		1


	//   ....[126]....
        /*08dc*/ 	.word	0x00008d70
        /*08e0*/ 	.word	0x00000002
        /*08e4*/ 	.word	0x00000080
        /*08e8*/ 	.short	0x010a
        /*08ea*/ 	.byte	0xff
	.zero		1


	//   ....[127]....
        /*08ec*/ 	.word	0x00008dc0
        /*08f0*/ 	.word	0x00000053
        /*08f4*/ 	.word	0x000000e0
        /*08f8*/ 	.short	0x010a
        /*08fa*/ 	.byte	0xff
	.zero		1


	//   ....[128]....
        /*08fc*/ 	.word	0x00008e10
        /*0900*/ 	.word	0x00000004
        /*0904*/ 	.word	0x00000080
        /*0908*/ 	.short	0x010a
        /*090a*/ 	.byte	0xff
	.zero		1


	//   ....[129]....
        /*090c*/ 	.word	0x00008e60
        /*0910*/ 	.word	0x00000010
        /*0914*/ 	.word	0x00000080
        /*0918*/ 	.short	0x010a
        /*091a*/ 	.byte	0xff
	.zero		1


	//   ....[130]....
        /*091c*/ 	.word	0x00008eb0
        /*0920*/ 	.word	0x00000011
        /*0924*/ 	.word	0x00000080
        /*0928*/ 	.short	0x010a
        /*092a*/ 	.byte	0xff
	.zero		1


	//----- nvinfo : EIATTR_NUM_MBARRIERS
	.align		4
.L_47:
        /*092c*/ 	.byte	0x03, 0x38
        /*092e*/ 	.short	0x0020


	//----- nvinfo : EIATTR_EXIT_INSTR_OFFSETS
	.align		4
        /*0930*/ 	.byte	0x04, 0x1c
        /*0932*/ 	.short	(.L_49 - .L_48)


	//   ....[0]....
.L_48:
        /*0934*/ 	.word	0x00002bd0


	//   ....[1]....
        /*0938*/ 	.word	0x00002e60


	//   ....[2]....
        /*093c*/ 	.word	0x00002ec0


	//   ....[3]....
        /*0940*/ 	.word	0x00003cd0


	//   ....[4]....
        /*0944*/ 	.word	0x00004e60


	//   ....[5]....
        /*0948*/ 	.word	0x00004ea0


	//   ....[6]....
        /*094c*/ 	.word	0x00008210


	//   ....[7]....
        /*0950*/ 	.word	0x00008290


	//   ....[8]....
        /*0954*/ 	.word	0x000082c0


	//   ....[9]....
        /*0958*/ 	.word	0x00008330


	//----- nvinfo : EIATTR_MAX_THREADS
	.align		4
.L_49:
        /*095c*/ 	.byte	0x04, 0x05
        /*095e*/ 	.short	(.L_51 - .L_50)
.L_50:
        /*0960*/ 	.word	0x00000100
        /*0964*/ 	.word	0x00000001
        /*0968*/ 	.word	0x00000001


	//----- nvinfo : EIATTR_CRS_STACK_SIZE
	.align		4
.L_51:
        /*096c*/ 	.byte	0x04, 0x1e
        /*096e*/ 	.short	(.L_53 - .L_52)
.L_52:
        /*0970*/ 	.word	0x00000000


	//----- nvinfo : EIATTR_CBANK_PARAM_SIZE
	.align		4
.L_53:
        /*0974*/ 	.byte	0x03, 0x19
        /*0976*/ 	.short	0x0800


	//----- nvinfo : EIATTR_PARAM_CBANK
	.align		4
        /*0978*/ 	.byte	0x04, 0x0a
        /*097a*/ 	.short	(.L_55 - .L_54)
	.align		4
.L_54:
        /*097c*/ 	.word	index@(.nv.constant0._ZN7cutlass13device_kernelINS_4conv6kernel13ConvUniversalINS1_16ConvProblemShapeILNS1_8OperatorE0ELi2EEENS1_10collective14CollectiveConvINS1_47MainloopSm100TmaUmmaWarpSpecializedImplicitGemmILS5_0ELi8ELi2ELi1ELi2EN4cute5tupleIJNSA_1CILi1EEESD_SD_EEEEENSB_IJNSC_ILi64EEENSC_ILi128EEENSB_IJSG_EEEEEENS_6half_tESK_NSA_8TiledMMAINSA_8MMA_AtomIJNSA_20SM100_MMA_F16BF16_SSISK_SK_fLi64ELi128ELNSA_4UMMA5MajorE0ELSP_0ELNSO_7ScaleInE0ELSQ_0EEEEEENSA_6LayoutISE_NSB_IJNSC_ILi0EEESU_SU_EEEEENSB_IJNSA_10UnderscoreESX_SX_EEEEENS7_6detail27Sm100ImplicitGemmTileTraitsINSA_20SM90_TMA_LOAD_IM2COLENSA_14ComposedLayoutINSA_7SwizzleILi3ELi4ELi3EEENSA_18smem_ptr_flag_bitsILi16EEENST_INSB_IJNSC_ILi8EEESG_EEENSB_IJSG_SD_EEEEEEEvEENS11_INSA_13SM90_TMA_LOADES1C_vEEEENS_8epilogue10collective18CollectiveEpilogueINS1H_23Sm100TmaWarpSpecializedILi4ELi2ELi16ELb1ELb0EEEJSJ_NSB_IJNST_ISG_SD_EENST_INSC_ILi32EEESD_EEEEESK_NSB_IJNSB_IJlllEEESD_SU_EEESK_S1R_NS1H_6fusion15FusionCallbacksIS1L_NS1S_17LinearCombinationISK_fSK_fLNS_15FloatRoundStyleE2EEESJ_S1P_JEEENSA_5SM1004TMEM4LOAD26SM100_TMEM_LOAD_16dp256b4xES12_NS13_INS14_ILi2ELi4ELi3EEES17_NST_INSB_IJS18_S1N_EEENSB_IJS1N_SD_EEEEEEENSA_17SM75_U32x4_LDSM_NENSA_21SM90_TMA_STORE_IM2COLES26_NSA_17SM90_U32x4_STSM_NENSA_39AutoVectorizingCopyWithAssumedAlignmentILi128EEEEEEvvEEEEvNT_6ParamsE)
        /*0980*/ 	.short	0x0380
        /*0982*/ 	.short	0x0800


	//----- nvinfo : EIATTR_SW_WAR
	.align		4
.L_55:
        /*0984*/ 	.byte	0x04, 0x36
        /*0986*/ 	.short	(.L_57 - .L_56)
.L_56:
        /*0988*/ 	.word	0x00000008
.L_57:


//--------------------- .nv.callgraph             --------------------------
	.section	.nv.callgraph,"",@"SHT_CUDA_CALLGRAPH"
	.align	4
	.sectionentsize	8
	.align		4
        /*0000*/ 	.word	0x00000000
	.align		4
        /*0004*/ 	.word	0xffffffff
	.align		4
        /*0008*/ 	.word	index@(_ZN7cutlass13device_kernelINS_4conv6kernel13ConvUniversalINS1_16ConvProblemShapeILNS1_8OperatorE0ELi2EEENS1_10collective14CollectiveConvINS1_47MainloopSm100TmaUmmaWarpSpecializedImplicitGemmILS5_0ELi8ELi2ELi1ELi2EN4cute5tupleIJNSA_1CILi1EEESD_SD_EEEEENSB_IJNSC_ILi64EEENSC_ILi128EEENSB_IJSG_EEEEEENS_6half_tESK_NSA_8TiledMMAINSA_8MMA_AtomIJNSA_20SM100_MMA_F16BF16_SSISK_SK_fLi64ELi128ELNSA_4UMMA5MajorE0ELSP_0ELNSO_7ScaleInE0ELSQ_0EEEEEENSA_6LayoutISE_NSB_IJNSC_ILi0EEESU_SU_EEEEENSB_IJNSA_10UnderscoreESX_SX_EEEEENS7_6detail27Sm100ImplicitGemmTileTraitsINSA_20SM90_TMA_LOAD_IM2COLENSA_14ComposedLayoutINSA_7SwizzleILi3ELi4ELi3EEENSA_18smem_ptr_flag_bitsILi16EEENST_INSB_IJNSC_ILi8EEESG_EEENSB_IJSG_SD_EEEEEEEvEENS11_INSA_13SM90_TMA_LOADES1C_vEEEENS_8epilogue10collective18CollectiveEpilogueINS1H_23Sm100TmaWarpSpecializedILi4ELi2ELi16ELb1ELb0EEEJSJ_NSB_IJNST_ISG_SD_EENST_INSC_ILi32EEESD_EEEEESK_NSB_IJNSB_IJlllEEESD_SU_EEESK_S1R_NS1H_6fusion15FusionCallbacksIS1L_NS1S_17LinearCombinationISK_fSK_fLNS_15FloatRoundStyleE2EEESJ_S1P_JEEENSA_5SM1004TMEM4LOAD26SM100_TMEM_LOAD_16dp256b4xES12_NS13_INS14_ILi2ELi4ELi3EEES17_NST_INSB_IJS18_S1N_EEENSB_IJS1N_SD_EEEEEEENSA_17SM75_U32x4_LDSM_NENSA_21SM90_TMA_STORE_IM2COLES26_NSA_17SM90_U32x4_STSM_NENSA_39AutoVectorizingCopyWithAssumedAlignmentILi128EEEEEEvvEEEEvNT_6ParamsE)
	.align		4
        /*000c*/ 	.word	index@(__assertfail)
	.align		4
        /*0010*/ 	.word	0x00000000
	.align		4
        /*0014*/ 	.word	0xfffffffe
	.align		4
        /*0018*/ 	.word	0x00000000
	.align		4
        /*001c*/ 	.word	0xfffffffd
	.align		4
        /*0020*/ 	.word	0x00000000
	.align		4
        /*0024*/ 	.word	0xfffffffc


//--------------------- .nv.constant4             --------------------------
	.section	.nv.constant4,"a",@progbits
	.align	8
	.align		8
.nv.constant4:
        /*0000*/ 	.dword	__assertfail
	.align		8
        /*0008*/ 	.dword	__unnamed_1
	.align		8
        /*0010*/ 	.dword	__unnamed_2
	.align		8
        /*0018*/ 	.dword	_ZN39_INTERNAL_a7313fc0_4_k_cu_c25219ab_40444cuda3std3__45__cpo5beginE
	.align		8
        /*0020*/ 	.dword	_ZN39_INTERNAL_a7313fc0_4_k_cu_c25219ab_40444cuda3std3__45__cpo3endE
	.align		8
        /*0028*/ 	.dword	_ZN39_INTERNAL_a7313fc0_4_k_cu_c25219ab_40444cuda3std3__45__cpo6cbeginE
	.align		8
        /*0030*/ 	.dword	_ZN39_INTERNAL_a7313fc0_4_k_cu_c25219ab_40444cuda3std3__45__cpo4cendE
	.align		8
        /*0038*/ 	.dword	_ZN39_INTERNAL_a7313fc0_4_k_cu_c25219ab_40444cuda3std3__441_GLOBAL__N__a7313fc0_4_k_cu_c25219ab_40446ignoreE
	.align		8
        /*0040*/ 	.dword	_ZN39_INTERNAL_a7313fc0_4_k_cu_c25219ab_40444cuda3std3__419piecewise_constructE
	.align		8
        /*0048*/ 	.dword	_ZN39_INTERNAL_a7313fc0_4_k_cu_c25219ab_40444cuda3std3__48in_placeE
	.align		8
        /*0050*/ 	.dword	_ZN39_INTERNAL_a7313fc0_4_k_cu_c25219ab_40444cuda3std6ranges3__45__cpo4swapE
	.align		8
        /*0058*/ 	.dword	_ZN39_INTERNAL_a7313fc0_4_k_cu_c25219ab_40444cuda3std6ranges3__45__cpo9iter_moveE
	.align		8
        /*0060*/ 	.dword	_ZN39_INTERNAL_a7313fc0_4_k_cu_c25219ab_40444cute7productE
	.align		8
        /*0068*/ 	.dword	_ZN39_INTERNAL_a7313fc0_4_k_cu_c25219ab_40444cute1_E
	.align		8
        /*0070*/ 	.dword	$str$27
	.align		8
        /*0078*/ 	.dword	$str$28
	.align		8
        /*0080*/ 	.dword	$str$29
	.align		8
        /*0088*/ 	.dword	$str$30


//--------------------- .text._ZN7cutlass13device_kernelINS_4conv6kernel13ConvUniversalINS1_16ConvProblemShapeILNS1_8OperatorE0ELi2EEENS1_10collective14CollectiveConvINS1_47MainloopSm100TmaUmmaWarpSpecializedImplicitGemmILS5_0ELi8ELi2ELi1ELi2EN4cute5tupleIJNSA_1CILi1EEESD_SD_EEEEENSB_IJNSC_ILi64EEENSC_ILi128EEENSB_IJSG_EEEEEENS_6half_tESK_NSA_8TiledMMAINSA_8MMA_AtomIJNSA_20SM100_MMA_F16BF16_SSISK_SK_fLi64ELi128ELNSA_4UMMA5MajorE0ELSP_0ELNSO_7ScaleInE0ELSQ_0EEEEEENSA_6LayoutISE_NSB_IJNSC_ILi0EEESU_SU_EEEEENSB_IJNSA_10UnderscoreESX_SX_EEEEENS7_6detail27Sm100ImplicitGemmTileTraitsINSA_20SM90_TMA_LOAD_IM2COLENSA_14ComposedLayoutINSA_7SwizzleILi3ELi4ELi3EEENSA_18smem_ptr_flag_bitsILi16EEENST_INSB_IJNSC_ILi8EEESG_EEENSB_IJSG_SD_EEEEEEEvEENS11_INSA_13SM90_TMA_LOADES1C_vEEEENS_8epilogue10collective18CollectiveEpilogueINS1H_23Sm100TmaWarpSpecializedILi4ELi2ELi16ELb1ELb0EEEJSJ_NSB_IJNST_ISG_SD_EENST_INSC_ILi32EEESD_EEEEESK_NSB_IJNSB_IJlllEEESD_SU_EEESK_S1R_NS1H_6fusion15FusionCallbacksIS1L_NS1S_17LinearCombinationISK_fSK_fLNS_15FloatRoundStyleE2EEESJ_S1P_JEEENSA_5SM1004TMEM4LOAD26SM100_TMEM_LOAD_16dp256b4xES12_NS13_INS14_ILi2ELi4ELi3EEES17_NST_INSB_IJS18_S1N_EEENSB_IJS1N_SD_EEEEEEENSA_17SM75_U32x4_LDSM_NENSA_21SM90_TMA_STORE_IM2COLES26_NSA_17SM90_U32x4_STSM_NENSA_39AutoVectorizingCopyWithAssumedAlignmentILi128EEEEEEvvEEEEvNT_6ParamsE --------------------------
	.section	.text._ZN7cutlass13device_kernelINS_4conv6kernel13ConvUniversalINS1_16ConvProblemShapeILNS1_8OperatorE0ELi2EEENS1_10collective14CollectiveConvINS1_47MainloopSm100TmaUmmaWarpSpecializedImplicitGemmILS5_0ELi8ELi2ELi1ELi2EN4cute5tupleIJNSA_1CILi1EEESD_SD_EEEEENSB_IJNSC_ILi64EEENSC_ILi128EEENSB_IJSG_EEEEEENS_6half_tESK_NSA_8TiledMMAINSA_8MMA_AtomIJNSA_20SM100_MMA_F16BF16_SSISK_SK_fLi64ELi128ELNSA_4UMMA5MajorE0ELSP_0ELNSO_7ScaleInE0ELSQ_0EEEEEENSA_6LayoutISE_NSB_IJNSC_ILi0EEESU_SU_EEEEENSB_IJNSA_10UnderscoreESX_SX_EEEEENS7_6detail27Sm100ImplicitGemmTileTraitsINSA_20SM90_TMA_LOAD_IM2COLENSA_14ComposedLayoutINSA_7SwizzleILi3ELi4ELi3EEENSA_18smem_ptr_flag_bitsILi16EEENST_INSB_IJNSC_ILi8EEESG_EEENSB_IJSG_SD_EEEEEEEvEENS11_INSA_13SM90_TMA_LOADES1C_vEEEENS_8epilogue10collective18CollectiveEpilogueINS1H_23Sm100TmaWarpSpecializedILi4ELi2ELi16ELb1ELb0EEEJSJ_NSB_IJNST_ISG_SD_EENST_INSC_ILi32EEESD_EEEEESK_NSB_IJNSB_IJlllEEESD_SU_EEESK_S1R_NS1H_6fusion15FusionCallbacksIS1L_NS1S_17LinearCombinationISK_fSK_fLNS_15FloatRoundStyleE2EEESJ_S1P_JEEENSA_5SM1004TMEM4LOAD26SM100_TMEM_LOAD_16dp256b4xES12_NS13_INS14_ILi2ELi4ELi3EEES17_NST_INSB_IJS18_S1N_EEENSB_IJS1N_SD_EEEEEEENSA_17SM75_U32x4_LDSM_NENSA_21SM90_TMA_STORE_IM2COLES26_NSA_17SM90_U32x4_STSM_NENSA_39AutoVectorizingCopyWithAssumedAlignmentILi128EEEEEEvvEEEEvNT_6ParamsE,"ax",@progbits
	.align	128
.text._ZN7cutlass13device_kernelINS_4conv6kernel13ConvUniversalINS1_16ConvProblemShapeILNS1_8OperatorE0ELi2EEENS1_10collective14CollectiveConvINS1_47MainloopSm100TmaUmmaWarpSpecializedImplicitGemmILS5_0ELi8ELi2ELi1ELi2EN4cute5tupleIJNSA_1CILi1EEESD_SD_EEEEENSB_IJNSC_ILi64EEENSC_ILi128EEENSB_IJSG_EEEEEENS_6half_tESK_NSA_8TiledMMAINSA_8MMA_AtomIJNSA_20SM100_MMA_F16BF16_SSISK_SK_fLi64ELi128ELNSA_4UMMA5MajorE0ELSP_0ELNSO_7ScaleInE0ELSQ_0EEEEEENSA_6LayoutISE_NSB_IJNSC_ILi0EEESU_SU_EEEEENSB_IJNSA_10UnderscoreESX_SX_EEEEENS7_6detail27Sm100ImplicitGemmTileTraitsINSA_20SM90_TMA_LOAD_IM2COLENSA_14ComposedLayoutINSA_7SwizzleILi3ELi4ELi3EEENSA_18smem_ptr_flag_bitsILi16EEENST_INSB_IJNSC_ILi8EEESG_EEENSB_IJSG_SD_EEEEEEEvEENS11_INSA_13SM90_TMA_LOADES1C_vEEEENS_8epilogue10collective18CollectiveEpilogueINS1H_23Sm100TmaWarpSpecializedILi4ELi2ELi16ELb1ELb0EEEJSJ_NSB_IJNST_ISG_SD_EENST_INSC_ILi32EEESD_EEEEESK_NSB_IJNSB_IJlllEEESD_SU_EEESK_S1R_NS1H_6fusion15FusionCallbacksIS1L_NS1S_17LinearCombinationISK_fSK_fLNS_15FloatRoundStyleE2EEESJ_S1P_JEEENSA_5SM1004TMEM4LOAD26SM100_TMEM_LOAD_16dp256b4xES12_NS13_INS14_ILi2ELi4ELi3EEES17_NST_INSB_IJS18_S1N_EEENSB_IJS1N_SD_EEEEEEENSA_17SM75_U32x4_LDSM_NENSA_21SM90_TMA_STORE_IM2COLES26_NSA_17SM90_U32x4_STSM_NENSA_39AutoVectorizingCopyWithAssumedAlignmentILi128EEEEEEvvEEEEvNT_6ParamsE:
        .type           _ZN7cutlass13device_kernelINS_4conv6kernel13ConvUniversalINS1_16ConvProblemShapeILNS1_8OperatorE0ELi2EEENS1_10collective14CollectiveConvINS1_47MainloopSm100TmaUmmaWarpSpecializedImplicitGemmILS5_0ELi8ELi2ELi1ELi2EN4cute5tupleIJNSA_1CILi1EEESD_SD_EEEEENSB_IJNSC_ILi64EEENSC_ILi128EEENSB_IJSG_EEEEEENS_6half_tESK_NSA_8TiledMMAINSA_8MMA_AtomIJNSA_20SM100_MMA_F16BF16_SSISK_SK_fLi64ELi128ELNSA_4UMMA5MajorE0ELSP_0ELNSO_7ScaleInE0ELSQ_0EEEEEENSA_6LayoutISE_NSB_IJNSC_ILi0EEESU_SU_EEEEENSB_IJNSA_10UnderscoreESX_SX_EEEEENS7_6detail27Sm100ImplicitGemmTileTraitsINSA_20SM90_TMA_LOAD_IM2COLENSA_14ComposedLayoutINSA_7SwizzleILi3ELi4ELi3EEENSA_18smem_ptr_flag_bitsILi16EEENST_INSB_IJNSC_ILi8EEESG_EEENSB_IJSG_SD_EEEEEEEvEENS11_INSA_13SM90_TMA_LOADES1C_vEEEENS_8epilogue10collective18CollectiveEpilogueINS1H_23Sm100TmaWarpSpecializedILi4ELi2ELi16ELb1ELb0EEEJSJ_NSB_IJNST_ISG_SD_EENST_INSC_ILi32EEESD_EEEEESK_NSB_IJNSB_IJlllEEESD_SU_EEESK_S1R_NS1H_6fusion15FusionCallbacksIS1L_NS1S_17LinearCombinationISK_fSK_fLNS_15FloatRoundStyleE2EEESJ_S1P_JEEENSA_5SM1004TMEM4LOAD26SM100_TMEM_LOAD_16dp256b4xES12_NS13_INS14_ILi2ELi4ELi3EEES17_NST_INSB_IJS18_S1N_EEENSB_IJS1N_SD_EEEEEEENSA_17SM75_U32x4_LDSM_NENSA_21SM90_TMA_STORE_IM2COLES26_NSA_17SM90_U32x4_STSM_NENSA_39AutoVectorizingCopyWithAssumedAlignmentILi128EEEEEEvvEEEEvNT_6ParamsE,@function
        .size           _ZN7cutlass13device_kernelINS_4conv6kernel13ConvUniversalINS1_16ConvProblemShapeILNS1_8OperatorE0ELi2EEENS1_10collective14CollectiveConvINS1_47MainloopSm100TmaUmmaWarpSpecializedImplicitGemmILS5_0ELi8ELi2ELi1ELi2EN4cute5tupleIJNSA_1CILi1EEESD_SD_EEEEENSB_IJNSC_ILi64EEENSC_ILi128EEENSB_IJSG_EEEEEENS_6half_tESK_NSA_8TiledMMAINSA_8MMA_AtomIJNSA_20SM100_MMA_F16BF16_SSISK_SK_fLi64ELi128ELNSA_4UMMA5MajorE0ELSP_0ELNSO_7ScaleInE0ELSQ_0EEEEEENSA_6LayoutISE_NSB_IJNSC_ILi0EEESU_SU_EEEEENSB_IJNSA_10UnderscoreESX_SX_EEEEENS7_6detail27Sm100ImplicitGemmTileTraitsINSA_20SM90_TMA_LOAD_IM2COLENSA_14ComposedLayoutINSA_7SwizzleILi3ELi4ELi3EEENSA_18smem_ptr_flag_bitsILi16EEENST_INSB_IJNSC_ILi8EEESG_EEENSB_IJSG_SD_EEEEEEEvEENS11_INSA_13SM90_TMA_LOADES1C_vEEEENS_8epilogue10collective18CollectiveEpilogueINS1H_23Sm100TmaWarpSpecializedILi4ELi2ELi16ELb1ELb0EEEJSJ_NSB_IJNST_ISG_SD_EENST_INSC_ILi32EEESD_EEEEESK_NSB_IJNSB_IJlllEEESD_SU_EEESK_S1R_NS1H_6fusion15FusionCallbacksIS1L_NS1S_17LinearCombinationISK_fSK_fLNS_15FloatRoundStyleE2EEESJ_S1P_JEEENSA_5SM1004TMEM4LOAD26SM100_TMEM_LOAD_16dp256b4xES12_NS13_INS14_ILi2ELi4ELi3EEES17_NST_INSB_IJS18_S1N_EEENSB_IJS1N_SD_EEEEEEENSA_17SM75_U32x4_LDSM_NENSA_21SM90_TMA_STORE_IM2COLES26_NSA_17SM90_U32x4_STSM_NENSA_39AutoVectorizingCopyWithAssumedAlignmentILi128EEEEEEvvEEEEvNT_6ParamsE,(.L_x_178 - _ZN7cutlass13device_kernelINS_4conv6kernel13ConvUniversalINS1_16ConvProblemShapeILNS1_8OperatorE0ELi2EEENS1_10collective14CollectiveConvINS1_47MainloopSm100TmaUmmaWarpSpecializedImplicitGemmILS5_0ELi8ELi2ELi1ELi2EN4cute5tupleIJNSA_1CILi1EEESD_SD_EEEEENSB_IJNSC_ILi64EEENSC_ILi128EEENSB_IJSG_EEEEEENS_6half_tESK_NSA_8TiledMMAINSA_8MMA_AtomIJNSA_20SM100_MMA_F16BF16_SSISK_SK_fLi64ELi128ELNSA_4UMMA5MajorE0ELSP_0ELNSO_7ScaleInE0ELSQ_0EEEEEENSA_6LayoutISE_NSB_IJNSC_ILi0EEESU_SU_EEEEENSB_IJNSA_10UnderscoreESX_SX_EEEEENS7_6detail27Sm100ImplicitGemmTileTraitsINSA_20SM90_TMA_LOAD_IM2COLENSA_14ComposedLayoutINSA_7SwizzleILi3ELi4ELi3EEENSA_18smem_ptr_flag_bitsILi16EEENST_INSB_IJNSC_ILi8EEESG_EEENSB_IJSG_SD_EEEEEEEvEENS11_INSA_13SM90_TMA_LOADES1C_vEEEENS_8epilogue10collective18CollectiveEpilogueINS1H_23Sm100TmaWarpSpecializedILi4ELi2ELi16ELb1ELb0EEEJSJ_NSB_IJNST_ISG_SD_EENST_INSC_ILi32EEESD_EEEEESK_NSB_IJNSB_IJlllEEESD_SU_EEESK_S1R_NS1H_6fusion15FusionCallbacksIS1L_NS1S_17LinearCombinationISK_fSK_fLNS_15FloatRoundStyleE2EEESJ_S1P_JEEENSA_5SM1004TMEM4LOAD26SM100_TMEM_LOAD_16dp256b4xES12_NS13_INS14_ILi2ELi4ELi3EEES17_NST_INSB_IJS18_S1N_EEENSB_IJS1N_SD_EEEEEEENSA_17SM75_U32x4_LDSM_NENSA_21SM90_TMA_STORE_IM2COLES26_NSA_17SM90_U32x4_STSM_NENSA_39AutoVectorizingCopyWithAssumedAlignmentILi128EEEEEEvvEEEEvNT_6ParamsE)
        .other          _ZN7cutlass13device_kernelINS_4conv6kernel13ConvUniversalINS1_16ConvProblemShapeILNS1_8OperatorE0ELi2EEENS1_10collective14CollectiveConvINS1_47MainloopSm100TmaUmmaWarpSpecializedImplicitGemmILS5_0ELi8ELi2ELi1ELi2EN4cute5tupleIJNSA_1CILi1EEESD_SD_EEEEENSB_IJNSC_ILi64EEENSC_ILi128EEENSB_IJSG_EEEEEENS_6half_tESK_NSA_8TiledMMAINSA_8MMA_AtomIJNSA_20SM100_MMA_F16BF16_SSISK_SK_fLi64ELi128ELNSA_4UMMA5MajorE0ELSP_0ELNSO_7ScaleInE0ELSQ_0EEEEEENSA_6LayoutISE_NSB_IJNSC_ILi0EEESU_SU_EEEEENSB_IJNSA_10UnderscoreESX_SX_EEEEENS7_6detail27Sm100ImplicitGemmTileTraitsINSA_20SM90_TMA_LOAD_IM2COLENSA_14ComposedLayoutINSA_7SwizzleILi3ELi4ELi3EEENSA_18smem_ptr_flag_bitsILi16EEENST_INSB_IJNSC_ILi8EEESG_EEENSB_IJSG_SD_EEEEEEEvEENS11_INSA_13SM90_TMA_LOADES1C_vEEEENS_8epilogue10collective18CollectiveEpilogueINS1H_23Sm100TmaWarpSpecializedILi4ELi2ELi16ELb1ELb0EEEJSJ_NSB_IJNST_ISG_SD_EENST_INSC_ILi32EEESD_EEEEESK_NSB_IJNSB_IJlllEEESD_SU_EEESK_S1R_NS1H_6fusion15FusionCallbacksIS1L_NS1S_17LinearCombinationISK_fSK_fLNS_15FloatRoundStyleE2EEESJ_S1P_JEEENSA_5SM1004TMEM4LOAD26SM100_TMEM_LOAD_16dp256b4xES12_NS13_INS14_ILi2ELi4ELi3EEES17_NST_INSB_IJS18_S1N_EEENSB_IJS1N_SD_EEEEEEENSA_17SM75_U32x4_LDSM_NENSA_21SM90_TMA_STORE_IM2COLES26_NSA_17SM90_U32x4_STSM_NENSA_39AutoVectorizingCopyWithAssumedAlignmentILi128EEEEEEvvEEEEvNT_6ParamsE,@"STO_CUDA_ENTRY STV_DEFAULT"
_ZN7cutlass13device_kernelINS_4conv6kernel13ConvUniversalINS1_16ConvProblemShapeILNS1_8OperatorE0ELi2EEENS1_10collective14CollectiveConvINS1_47MainloopSm100TmaUmmaWarpSpecializedImplicitGemmILS5_0ELi8ELi2ELi1ELi2EN4cute5tupleIJNSA_1CILi1EEESD_SD_EEEEENSB_IJNSC_ILi64EEENSC_ILi128EEENSB_IJSG_EEEEEENS_6half_tESK_NSA_8TiledMMAINSA_8MMA_AtomIJNSA_20SM100_MMA_F16BF16_SSISK_SK_fLi64ELi128ELNSA_4UMMA5MajorE0ELSP_0ELNSO_7ScaleInE0ELSQ_0EEEEEENSA_6LayoutISE_NSB_IJNSC_ILi0EEESU_SU_EEEEENSB_IJNSA_10UnderscoreESX_SX_EEEEENS7_6detail27Sm100ImplicitGemmTileTraitsINSA_20SM90_TMA_LOAD_IM2COLENSA_14ComposedLayoutINSA_7SwizzleILi3ELi4ELi3EEENSA_18smem_ptr_flag_bitsILi16EEENST_INSB_IJNSC_ILi8EEESG_EEENSB_IJSG_SD_EEEEEEEvEENS11_INSA_13SM90_TMA_LOADES1C_vEEEENS_8epilogue10collective18CollectiveEpilogueINS1H_23Sm100TmaWarpSpecializedILi4ELi2ELi16ELb1ELb0EEEJSJ_NSB_IJNST_ISG_SD_EENST_INSC_ILi32EEESD_EEEEESK_NSB_IJNSB_IJlllEEESD_SU_EEESK_S1R_NS1H_6fusion15FusionCallbacksIS1L_NS1S_17LinearCombinationISK_fSK_fLNS_15FloatRoundStyleE2EEESJ_S1P_JEEENSA_5SM1004TMEM4LOAD26SM100_TMEM_LOAD_16dp256b4xES12_NS13_INS14_ILi2ELi4ELi3EEES17_NST_INSB_IJS18_S1N_EEENSB_IJS1N_SD_EEEEEEENSA_17SM75_U32x4_LDSM_NENSA_21SM90_TMA_STORE_IM2COLES26_NSA_17SM90_U32x4_STSM_NENSA_39AutoVectorizingCopyWithAssumedAlignmentILi128EEEEEEvvEEEEvNT_6ParamsE:
[----:B------:R-:W1:Y:S01]  /*0000*/  LDC R1, c[0x0][0x37c] ;  /* 0x0000df00ff017b82 */ /* 0x000e620000000800 */
[----:B------:R-:W2:Y:S01]  /*0010*/  S2R R72, SR_TID.X ;  /* 0x0000000000487919 */ /* 0x000ea20000002100 */
[----:B------:R-:W3:Y:S01]  /*0020*/  LDCU.64 UR4, c[0x0][0x890] ;  /* 0x00011200ff0477ac */ /* 0x000ee20008000a00 */
[----:B-1----:R-:W-:Y:S01]  /*0030*/  VIADD R1, R1, 0xfffffff8 ;  /* 0xfffffff801017836 */ /* 0x002fe20000000000 */
[----:B------:R-:W-:Y:S02]  /*0040*/  PRMT R63, RZ, 0x7610, R63 ;  /* 0x00007610ff3f7816 */ /* 0x000fe4000000003f */
[----:B------:R-:W-:Y:S01]  /*0050*/  ELECT P5, URZ, PT ;  /* 0x0000000000ff782f */ /* 0x000fe200038a0000 */
[----:B------:R-:W1:Y:S01]  /*0060*/  LDCU.64 UR48, c[0x0][0x358] ;  /* 0x00006b00ff3077ac */ /* 0x000e620008000a00 */
[----:B---3--:R-:W-:-:S04]  /*0070*/  UISETP.NE.U32.AND UP0, UPT, UR4, URZ, UPT ;  /* 0x000000ff0400728c */ /* 0x008fc8000bf05070 */
[----:B------:R-:W-:Y:S01]  /*0080*/  UISETP.NE.AND.EX UP0, UPT, UR5, URZ, UPT, UP0 ;  /* 0x000000ff0500728c */ /* 0x000fe2000bf05300 */
[----:B--2---:R-:W-:-:S05]  /*0090*/  SHF.R.U32.HI R73, RZ, 0x5, R72 ;  /* 0x00000005ff497819 */ /* 0x004fca0000011648 */
[----:B------:R-:W2:Y:S02]  /*00a0*/  SHFL.IDX PT, R0, R73, RZ, 0x1f ;  /* 0x00001fff49007589 */ /* 0x000ea400000e0000 */
[----:B--2---:R-:W-:Y:S01]  /*00b0*/  R2UR UR8, R0 ;  /* 0x00000000000872ca */ /* 0x004fe200000e0000 */
[----:B-1----:R-:W-:-:S14]  /*00c0*/  BRA.U UP0, `(.L_x_0) ;  /* 0x00000001002c7547 */ /* 0x002fdc000b800000 */
[----:B------:R-:W1:Y:S02]  /*00d0*/  LDCU.64 UR6, c[0x0][0x888] ;  /* 0x00011100ff0677ac */ /* 0x000e640008000a00 */
[----:B-1----:R-:W-:-:S04]  /*00e0*/  UISETP.NE.U32.AND UP0, UPT, UR6, URZ, UPT ;  /* 0x000000ff0600728c */ /* 0x002fc8000bf05070 */
[----:B------:R-:W-:-:S09]  /*00f0*/  UISETP.NE.AND.EX UP0, UPT, UR7, URZ, UPT, UP0 ;  /* 0x000000ff0700728c */ /* 0x000fd2000bf05300 */
[----:B------:R-:W-:Y:S05]  /*0100*/  BRA.U !UP0, `(.L_x_1) ;  /* 0x0000000108107547 */ /* 0x000fea000b800000 */
[----:B------:R-:W1:Y:S02]  /*0110*/  LDC.64 R2, c[0x0][0x888] ;  /* 0x00022200ff027b82 */ /* 0x000e640000000a00 */
[----:B-1----:R1:W5:Y:S01]  /*0120*/  LDG.E R35, desc[UR48][R2.64] ;  /* 0x0000003002237981 */ /* 0x002362000c1e1900 */
[----:B------:R-:W-:Y:S01]  /*0130*/  HFMA2 R63, -RZ, RZ, 0, 5.9604644775390625e-08 ;  /* 0x00000001ff3f7431 */ /* 0x000fe200000001ff */
[----:B------:R-:W-:Y:S05]  /*0140*/  BRA `(.L_x_0) ;  /* 0x00000000000c7947 */ /* 0x000fea0003800000 */
.L_x_1:
[----:B------:R-:W1:Y:S01]  /*0150*/  LDCU UR6, c[0x0][0x880] ;  /* 0x00011000ff0677ac */ /* 0x000e620008000800 */
[----:B------:R-:W-:Y:S01]  /*0160*/  HFMA2 R63, -RZ, RZ, 0, 5.9604644775390625e-08 ;  /* 0x00000001ff3f7431 */ /* 0x000fe200000001ff */
[----:B-1----:R-:W-:-:S07]  /*0170*/  MOV R35, UR6 ;  /* 0x0000000600237c02 */ /* 0x002fce0008000f00 */
.L_x_0:
[----:B------:R-:W2:Y:S02]  /*0180*/  LDCU.64 UR6, c[0x0][0x8b0] ;  /* 0x00011600ff0677ac */ /* 0x000ea40008000a00 */
[----:B--2---:R-:W-:-:S04]  /*0190*/  UISETP.NE.U32.AND UP0, UPT, UR6, URZ, UPT ;  /* 0x000000ff0600728c */ /* 0x004fc8000bf05070 */
[----:B------:R-:W-:-:S09]  /*01a0*/  UISETP.NE.AND.EX UP0, UPT, UR7, URZ, UPT, UP0 ;  /* 0x000000ff0700728c */ /* 0x000fd2000bf05300 */
[----:B------:R-:W-:Y:S05]  /*01b0*/  BRA.U UP0, `(.L_x_2) ;  /* 0x0000000100247547 */ /* 0x000fea000b800000 */
[----:B------:R-:W2:Y:S02]  /*01c0*/  LDCU.64 UR6, c[0x0][0x8a8] ;  /* 0x00011500ff0677ac */ /* 0x000ea40008000a00 */
[----:B--2---:R-:W-:-:S04]  /*01d0*/  UISETP.NE.U32.AND UP0, UPT, UR6, URZ, UPT ;  /* 0x000000ff0600728c */ /* 0x004fc8000bf05070 */
[----:B------:R-:W-:-:S09]  /*01e0*/  UISETP.NE.AND.EX UP0, UPT, UR7, URZ, UPT, UP0 ;  /* 0x000000ff0700728c */ /* 0x000fd2000bf05300 */
[----:B------:R-:W-:Y:S05]  /*01f0*/  BRA.U !UP0, `(.L_x_3) ;  /* 0x00000001080c7547 */ /* 0x000fea000b800000 */
[----:B-1----:R-:W1:Y:S02]  /*0200*/  LDC.64 R2, c[0x0][0x8a8] ;  /* 0x00022a00ff027b82 */ /* 0x002e640000000a00 */
[----:B-1----:R2:W5:Y:S01]  /*0210*/  LDG.E R33, desc[UR48][R2.64] ;  /* 0x0000003002217981 */ /* 0x002562000c1e1900 */
[----:B------:R-:W-:Y:S05]  /*0220*/  BRA `(.L_x_2) ;  /* 0x0000000000087947 */ /* 0x000fea0003800000 */
.L_x_3:
[----:B------:R-:W2:Y:S02]  /*0230*/  LDCU UR6, c[0x0][0x8a0] ;  /* 0x00011400ff0677ac */ /* 0x000ea40008000800 */
[----:B--2---:R-:W-:Y:S02]  /*0240*/  MOV R33, UR6 ;  /* 0x0000000600217c02 */ /* 0x004fe40008000f00 */
.L_x_2:
[----:B------:R-:W-:Y:S01]  /*0250*/  IMAD.U32 R0, RZ, RZ, UR8 ;  /* 0x00000008ff007e24 */ /* 0x000fe2000f8e00ff */
[----:B------:R-:W-:Y:S04]  /*0260*/  BSSY.RECONVERGENT B0, `(.L_x_4) ;  /* 0x000000c000007945 */ /* 0x000fe80003800200 */
[C---:B------:R-:W-:Y:S02]  /*0270*/  ISETP.NE.OR P1, PT, R0.reuse, 0x1, !P5 ;  /* 0x000000010000780c */ /* 0x040fe40006f25670 */
[----:B------:R-:W-:-:S11]  /*0280*/  ISETP.NE.OR P0, PT, R0, 0x3, !P5 ;  /* 0x000000030000780c */ /* 0x000fd60006f05670 */
[----:B------:R-:W-:Y:S05]  /*0290*/  @P1 BRA `(.L_x_5) ;  /* 0x0000000000201947 */ /* 0x000fea0003800000 */
[----:B------:R-:W3:Y:S02]  /*02a0*/  LDCU.64 UR6, c[0x0][0x348] ;  /* 0x00006900ff0677ac */ /* 0x000ee40008000a00 */
[----:B---3--:R-:W-:Y:S02]  /*02b0*/  UIADD3 UR10, UP1, UPT, UR6, 0x80, URZ ;  /* 0x00000080060a7890 */ /* 0x008fe4000ff3e0ff */
[----:B------:R-:W-:Y:S02]  /*02c0*/  UIADD3 UR6, UP0, UPT, UR6, 0x180, URZ ;  /* 0x0000018006067890 */ /* 0x000fe4000ff1e0ff */
[----:B------:R-:W-:Y:S02]  /*02d0*/  UIADD3.X UR11, UPT, UPT, URZ, UR7, URZ, UP1, !UPT ;  /* 0x00000007ff0b7290 */ /* 0x000fe40008ffe4ff */
[----:B------:R-:W-:-:S07]  /*02e0*/  UIADD3.X UR7, UPT, UPT, URZ, UR7, URZ, UP0, !UPT ;  /* 0x00000007ff077290 */ /* 0x000fce00087fe4ff */
[----:B------:R3:W-:Y:S02]  /*02f0*/  UTMACCTL.PF [UR10] ;  /* 0x000000000a0079b9 */ /* 0x0007e40008040000 */
[----:B------:R3:W-:Y:S02]  /*0300*/  UTMACCTL.PF [UR6] ;  /* 0x00000000060079b9 */ /* 0x0007e40008040000 */
[----:B---3--:R-:W-:Y:S01]  /*0310*/  NOP ;  /* 0x0000000000007918 */ /* 0x008fe20000000000 */
.L_x_5:
[----:B------:R-:W-:Y:S05]  /*0320*/  BSYNC.RECONVERGENT B0 ;  /* 0x0000000000007941 */ /* 0x000fea0003800200 */
.L_x_4:
[----:B------:R-:W-:Y:S04]  /*0330*/  BSSY.RECONVERGENT B0, `(.L_x_6) ;  /* 0x000000a000007945 */ /* 0x000fe80003800200 */
        /* <DEDUP_REMOVED lines=9> */
.L_x_7:
[----:B------:R-:W-:Y:S05]  /*03d0*/  BSYNC.RECONVERGENT B0 ;  /* 0x0000000000007941 */ /* 0x000fea0003800200 */
.L_x_6:
[----:B------:R-:W3:Y:S01]  /*03e0*/  LDCU.64 UR6, c[0x0][0x888] ;  /* 0x00011100ff0677ac */ /* 0x000ee20008000a00 */
[----:B------:R-:W-:Y:S02]  /*03f0*/  UISETP.EQ.U32.AND UP1, UPT, UR4, URZ, UPT ;  /* 0x000000ff0400728c */ /* 0x000fe4000bf22070 */
[----:B------:R-:W-:Y:S02]  /*0400*/  UPLOP3.LUT UP2, UPT, UPT, UPT, UPT, 0x80, 0x8 ;  /* 0x000000000008789c */ /* 0x000fe40003f4f070 */
[----:B---3--:R-:W-:-:S04]  /*0410*/  UISETP.NE.U32.AND UP0, UPT, UR6, URZ, UPT ;  /* 0x000000ff0600728c */ /* 0x008fc8000bf05070 */
[----:B------:R-:W-:-:S04]  /*0420*/  UISETP.NE.AND.EX UP0, UPT, UR7, URZ, UPT, UP0 ;  /* 0x000000ff0700728c */ /* 0x000fc8000bf05300 */
[----:B------:R-:W-:-:S04]  /*0430*/  UISETP.EQ.OR.EX UP3, UPT, UR5, URZ, !UP0, UP1 ;  /* 0x000000ff0500728c */ /* 0x000fc8000c762710 */
[----:B------:R-:W-:-:S05]  /*0440*/  UP2UR UR53, UPR, URZ, 0x8 ;  /* 0x00000008ff357883 */ /* 0x000fca0008000000 */
[----:B------:R-:W-:Y:S07]  /*0450*/  BRA.U !UP3, `(.L_x_8) ;  /* 0x000000010b207547 */ /* 0x000fee000b800000 */
[----:B------:R-:W-:Y:S01]  /*0460*/  UISETP.NE.U32.AND UP2, UPT, UR4, URZ, UPT ;  /* 0x000000ff0400728c */ /* 0x000fe2000bf45070 */
[----:B-----5:R-:W-:Y:S01]  /*0470*/  FSETP.NEU.AND P0, PT, R35, RZ, PT ;  /* 0x000000ff2300720b */ /* 0x020fe20003f0d000 */
[----:B------:R-:W-:Y:S02]  /*0480*/  USEL UR4, URZ, 0xffffffff, UP0 ;  /* 0xffffffffff047887 */ /* 0x000fe40008000000 */
[----:B------:R-:W-:-:S10]  /*0490*/  UISETP.NE.AND.EX UP2, UPT, UR5, URZ, UPT, UP2 ;  /* 0x000000ff0500728c */ /* 0x000fd4000bf45320 */
[----:B------:R-:W-:Y:S01]  /*04a0*/  VOTEU.ANY UP1, P0 ;  /* 0x0000000000ff7886 */ /* 0x000fe20000020100 */
[----:B------:R-:W-:-:S04]  /*04b0*/  @!UP2 USEL UR4, URZ, 0xffffffff, UP1 ;  /* 0xffffffffff04a887 */ /* 0x000fc80008800000 */
[----:B------:R-:W-:-:S04]  /*04c0*/  ULOP3.LUT UR4, UR4, 0x1, URZ, 0xc0, !UPT ;  /* 0x0000000104047892 */ /* 0x000fc8000f8ec0ff */
[----:B------:R-:W-:-:S11]  /*04d0*/  UISETP.NE.U32.AND UP2, UPT, UR4, 0x1, UPT ;  /* 0x000000010400788c */ /* 0x000fd6000bf45070 */
.L_x_8:
[----:B-12---:R-:W1:Y:S01]  /*04e0*/  SHFL.IDX PT, R2, R73, RZ, 0x1f ;  /* 0x00001fff49027589 */ /* 0x006e6200000e0000 */
[----:B------:R-:W-:-:S04]  /*04f0*/  UISETP.NE.AND UP1, UPT, UR8, 0x2, UPT ;  /* 0x000000020800788c */ /* 0x000fc8000bf25270 */
[----:B------:R-:W-:Y:S01]  /*0500*/  USEL UR6, URZ, 0x1, UP1 ;  /* 0x00000001ff067887 */ /* 0x000fe20008800000 */
[----:B-1----:R-:W-:-:S13]  /*0510*/  ISETP.NE.AND P0, PT, R2, RZ, PT ;  /* 0x000000ff0200720c */ /* 0x002fda0003f05270 */
[----:B------:R-:W-:Y:S05]  /*0520*/  @P0 BRA `(.L_x_9) ;  /* 0x0000000000680947 */ /* 0x000fea0003800000 */
[----:B------:R-:W1:Y:S01]  /*0530*/  S2UR UR5, SR_CgaCtaId ;  /* 0x00000000000579c3 */ /* 0x000e620000008800 */
[----:B------:R-:W-:Y:S01]  /*0540*/  UMOV UR7, 0x400 ;  /* 0x0000040000077882 */ /* 0x000fe20000000000 */
[----:B------:R-:W-:Y:S01]  /*0550*/  UMOV UR4, 0x1 ;  /* 0x0000000100047882 */ /* 0x000fe20000000000 */
[----:B------:R-:W-:Y:S01]  /*0560*/  ELECT P0, URZ, PT ;  /* 0x0000000000ff782f */ /* 0x000fe20003800000 */
[----:B------:R-:W-:-:S04]  /*0570*/  UIADD3 UR10, UPT, UPT, -UR4, 0x100000, URZ ;  /* 0x00100000040a7890 */ /* 0x000fc8000fffe1ff */
[----:B------:R-:W-:Y:S02]  /*0580*/  USHF.L.U32 UR11, UR10, 0xb, URZ ;  /* 0x0000000b0a0b7899 */ /* 0x000fe400080006ff */
[----:B------:R-:W-:Y:S02]  /*0590*/  USHF.L.U32 UR10, UR10, 0x1, URZ ;  /* 0x000000010a0a7899 */ /* 0x000fe400080006ff */
[----:B-1----:R-:W-:Y:S01]  /*05a0*/  ULEA UR5, UR5, UR7, 0x18 ;  /* 0x0000000705057291 */ /* 0x002fe2000f8ec0ff */
[----:B------:R-:W1:Y:S11]  /*05b0*/  FENCE.VIEW.ASYNC.S ;  /* 0x00000000000073c6 */ /* 0x000e760000000000 */
[----:B-1----:R1:W2:Y:S01]  /*05c0*/  SYNCS.EXCH.64 URZ, [UR5], UR10 ;  /* 0x0000000a05ff75b2 */ /* 0x0022a20008000100 */
[----:B------:R1:W3:Y:S01]  /*05d0*/  SYNCS.EXCH.64 URZ, [UR5+0x40], UR10 ;  /* 0x0000400a05ff75b2 */ /* 0x0002e20008000100 */
[----:B------:R1:W4:Y:S01]  /*05e0*/  SYNCS.EXCH.64 URZ, [UR5+0x8], UR10 ;  /* 0x0000080a05ff75b2 */ /* 0x0003220008000100 */
[----:B------:R1:W1:Y:S01]  /*05f0*/  SYNCS.EXCH.64 URZ, [UR5+0x48], UR10 ;  /* 0x0000480a05ff75b2 */ /* 0x0002620008000100 */
        /* <DEDUP_REMOVED lines=12> */
[----:B------:R-:W-:Y:S01]  /*06c0*/  NOP ;  /* 0x0000000000007918 */ /* 0x000fe20000000000 */
.L_x_9:
[----:B------:R-:W2:Y:S01]  /*06d0*/  SHFL.IDX PT, R2, R73, RZ, 0x1f ;  /* 0x00001fff49027589 */ /* 0x000ea200000e0000 */
[----:B------:R-:W-:Y:S01]  /*06e0*/  NOP ;  /* 0x0000000000007918 */ /* 0x000fe20000000000 */
[----:B--2---:R-:W-:-:S13]  /*06f0*/  ISETP.NE.AND P0, PT, R2, 0x1, PT ;  /* 0x000000010200780c */ /* 0x004fda0003f05270 */
[----:B------:R-:W-:Y:S05]  /*0700*/  @P0 BRA `(.L_x_10) ;  /* 0x0000000000580947 */ /* 0x000fea0003800000 */
[----:B------:R-:W2:Y:S01]  /*0710*/  S2UR UR7, SR_CgaCtaId ;  /* 0x00000000000779c3 */ /* 0x000ea20000008800 */
[----:B------:R-:W-:Y:S01]  /*0720*/  UMOV UR9, 0x400 ;  /* 0x0000040000097882 */ /* 0x000fe20000000000 */
[----:B-1----:R-:W-:Y:S01]  /*0730*/  UMOV UR5, 0x20 ;  /* 0x0000002000057882 */ /* 0x002fe20000000000 */
[----:B------:R-:W-:Y:S01]  /*0740*/  UMOV UR4, 0x80 ;  /* 0x0000008000047882 */ /* 0x000fe20000000000 */
[----:B------:R-:W-:-:S04]  /*0750*/  UIADD3 UR10, UPT, UPT, -UR5, 0x100000, URZ ;  /* 0x00100000050a7890 */ /* 0x000fc8000fffe1ff */
[----:B------:R-:W-:Y:S02]  /*0760*/  USHF.L.U32 UR11, UR10, 0xb, URZ ;  /* 0x0000000b0a0b7899 */ /* 0x000fe400080006ff */
[----:B------:R-:W-:Y:S02]  /*0770*/  USHF.L.U32 UR10, UR10, 0x1, URZ ;  /* 0x000000010a0a7899 */ /* 0x000fe400080006ff */
[----:B------:R-:W-:-:S04]  /*0780*/  UIADD3 UR4, UPT, UPT, -UR4, 0x100000, URZ ;  /* 0x0010000004047890 */ /* 0x000fc8000fffe1ff */
[----:B------:R-:W-:Y:S02]  /*0790*/  USHF.L.U32 UR5, UR4, 0xb, URZ ;  /* 0x0000000b04057899 */ /* 0x000fe400080006ff */
[----:B------:R-:W-:Y:S01]  /*07a0*/  USHF.L.U32 UR4, UR4, 0x1, URZ ;  /* 0x0000000104047899 */ /* 0x000fe200080006ff */
[----:B------:R-:W-:Y:S01]  /*07b0*/  ELECT P0, URZ, PT ;  /* 0x0000000000ff782f */ /* 0x000fe20003800000 */
[----:B--2---:R-:W-:Y:S01]  /*07c0*/  ULEA UR7, UR7, UR9, 0x18 ;  /* 0x0000000907077291 */ /* 0x004fe2000f8ec0ff */
[----:B------:R-:W1:Y:S11]  /*07d0*/  FENCE.VIEW.ASYNC.S ;  /* 0x00000000000073c6 */ /* 0x000e760000000000 */
[----:B-1----:R2:W1:Y:S01]  /*07e0*/  SYNCS.EXCH.64 URZ, [UR7+0x80], UR10 ;  /* 0x0000800a07ff75b2 */ /* 0x0024620008000100 */
[----:B------:R2:W1:Y:S01]  /*07f0*/  SYNCS.EXCH.64 URZ, [UR7+0xa0], UR4 ;  /* 0x0000a00407ff75b2 */ /* 0x0004620008000100 */
[----:B------:R2:W1:Y:S01]  /*0800*/  SYNCS.EXCH.64 URZ, [UR7+0x88], UR10 ;  /* 0x0000880a07ff75b2 */ /* 0x0004620008000100 */
[----:B------:R2:W1:Y:S01]  /*0810*/  SYNCS.EXCH.64 URZ, [UR7+0xa8], UR4 ;  /* 0x0000a80407ff75b2 */ /* 0x0004620008000100 */
[----:B------:R2:W1:Y:S01]  /*0820*/  SYNCS.EXCH.64 URZ, [UR7+0x90], UR10 ;  /* 0x0000900a07ff75b2 */ /* 0x0004620008000100 */
[----:B------:R2:W1:Y:S01]  /*0830*/  SYNCS.EXCH.64 URZ, [UR7+0xb0], UR4 ;  /* 0x0000b00407ff75b2 */ /* 0x0004620008000100 */
[----:B------:R2:W1:Y:S01]  /*0840*/  SYNCS.EXCH.64 URZ, [UR7+0x98], UR10 ;  /* 0x0000980a07ff75b2 */ /* 0x0004620008000100 */
[----:B------:R2:W1:Y:S02]  /*0850*/  SYNCS.EXCH.64 URZ, [UR7+0xb8], UR4 ;  /* 0x0000b80407ff75b2 */ /* 0x0004640008000100 */
[----:B--2---:R-:W-:Y:S01]  /*0860*/  NOP ;  /* 0x0000000000007918 */ /* 0x004fe20000000000 */
.L_x_10:
[----:B------:R-:W2:Y:S01]  /*0870*/  SHFL.IDX PT, R2, R73, RZ, 0x1f ;  /* 0x00001fff49027589 */ /* 0x000ea200000e0000 */
[----:B------:R-:W-:Y:S01]  /*0880*/  NOP ;  /* 0x0000000000007918 */ /* 0x000fe20000000000 */
[----:B--2---:R-:W-:-:S13]  /*0890*/  ISETP.NE.AND P0, PT, R2, 0x3, PT ;  /* 0x000000030200780c */ /* 0x004fda0003f05270 */
[----:B------:R-:W-:Y:S05]  /*08a0*/  @P0 BRA `(.L_x_11) ;  /* 0x0000000000300947 */ /* 0x000fea0003800000 */
[----:B-1----:R-:W1:Y:S01]  /*08b0*/  S2UR UR5, SR_CgaCtaId ;  /* 0x00000000000579c3 */ /* 0x002e620000008800 */
        /* <DEDUP_REMOVED lines=8> */
[----:B-1----:R2:W1:Y:S01]  /*0940*/  SYNCS.EXCH.64 URZ, [UR5+0xc0], UR10 ;  /* 0x0000c00a05ff75b2 */ /* 0x0024620008000100 */
[----:B------:R2:W1:Y:S02]  /*0950*/  SYNCS.EXCH.64 URZ, [UR5+0xc8], UR10 ;  /* 0x0000c80a05ff75b2 */ /* 0x0004640008000100 */
[----:B--2---:R-:W-:Y:S01]  /*0960*/  NOP ;  /* 0x0000000000007918 */ /* 0x004fe20000000000 */
.L_x_11:
[----:B------:R-:W2:Y:S01]  /*0970*/  SHFL.IDX PT, R2, R73, RZ, 0x1f ;  /* 0x00001fff49027589 */ /* 0x000ea200000e0000 */
[----:B------:R-:W-:Y:S01]  /*0980*/  NOP ;  /* 0x0000000000007918 */ /* 0x000fe20000000000 */
[----:B--2---:R-:W-:-:S13]  /*0990*/  ISETP.NE.AND P0, PT, R2, 0x4, PT ;  /* 0x000000040200780c */ /* 0x004fda0003f05270 */
[----:B------:R-:W-:Y:S05]  /*09a0*/  @P0 BRA `(.L_x_12) ;  /* 0x0000000000440947 */ /* 0x000fea0003800000 */
[----:B-1----:R-:W1:Y:S01]  /*09b0*/  S2UR UR5, SR_CgaCtaId ;  /* 0x00000000000579c3 */ /* 0x002e620000008800 */
[----:B------:R-:W-:Y:S01]  /*09c0*/  UMOV UR9, 0x100 ;  /* 0x0000010000097882 */ /* 0x000fe20000000000 */
[----:B------:R-:W-:Y:S01]  /*09d0*/  UMOV UR7, 0x400 ;  /* 0x0000040000077882 */ /* 0x000fe20000000000 */
[----:B------:R-:W-:Y:S01]  /*09e0*/  USEL UR9, UR9, 0xe0, UP2 ;  /* 0x000000e009097887 */ /* 0x000fe20009000000 */
[----:B------:R-:W-:Y:S01]  /*09f0*/  UMOV UR4, 0x1 ;  /* 0x0000000100047882 */ /* 0x000fe20000000000 */
[----:B------:R-:W-:Y:S01]  /*0a00*/  ELECT P0, URZ, PT ;  /* 0x0000000000ff782f */ /* 0x000fe20003800000 */
[----:B------:R-:W-:-:S04]  /*0a10*/  UIADD3 UR10, UPT, UPT, -UR4, 0x100000, URZ ;  /* 0x00100000040a7890 */ /* 0x000fc8000fffe1ff */
[----:B------:R-:W-:Y:S02]  /*0a20*/  USHF.L.U32 UR11, UR10, 0xb, URZ ;  /* 0x0000000b0a0b7899 */ /* 0x000fe400080006ff */
[----:B------:R-:W-:Y:S02]  /*0a30*/  USHF.L.U32 UR10, UR10, 0x1, URZ ;  /* 0x000000010a0a7899 */ /* 0x000fe400080006ff */
        /* <DEDUP_REMOVED lines=8> */
.L_x_12:
        /* <DEDUP_REMOVED lines=20> */
[----:B------:R2:W1:Y:S02]  /*0c00*/  SYNCS.EXCH.64 URZ, [UR7+0xf8], UR4 ;  /* 0x0000f80407ff75b2 */ /* 0x0004640008000100 */
[----:B--2---:R-:W-:Y:S01]  /*0c10*/  NOP ;  /* 0x0000000000007918 */ /* 0x004fe20000000000 */
.L_x_13:
[----:B-1----:R-:W1:Y:S01]  /*0c20*/  S2UR UR5, SR_CTAID.X ;  /* 0x00000000000579c3 */ /* 0x002e620000002500 */
[----:B------:R-:W-:-:S05]  /*0c30*/  CS2R.32 R64, SR_CgaSize ;  /* 0x0000000000407805 */ /* 0x000fca0000008a00 */
[----:B------:R-:W-:-:S05]  /*0c40*/  IMAD R64, R64, -0xa0, RZ ;  /* 0xffffff6040407824 */ /* 0x000fca00078e02ff */
[----:B------:R-:W-:-:S14]  /*0c50*/  R2UR UR9, R64 ;  /* 0x00000000400972ca */ /* 0x000fdc00000e0000 */
[----:B------:R-:W2:Y:S01]  /*0c60*/  LDCU UR9, c[0x0][UR9+0x2b0] ;  /* 0x00005600090977ac */ /* 0x000ea20008000800 */
[----:B------:R-:W-:Y:S01]  /*0c70*/  NOP ;  /* 0x0000000000007918 */ /* 0x000fe20000000000 */
[----:B------:R-:W-:-:S05]  /*0c80*/  CS2R.32 R64, SR_CgaSize ;  /* 0x0000000000407805 */ /* 0x000fca0000008a00 */
[----:B------:R-:W-:-:S05]  /*0c90*/  IMAD R64, R64, -0xa0, RZ ;  /* 0xffffff6040407824 */ /* 0x000fca00078e02ff */
[----:B------:R-:W-:-:S14]  /*0ca0*/  R2UR UR7, R64 ;  /* 0x00000000400772ca */ /* 0x000fdc00000e0000 */
[----:B------:R-:W3:Y:S01]  /*0cb0*/  LDCU UR7, c[0x0][UR7+0x2b4] ;  /* 0x00005680070777ac */ /* 0x000ee20008000800 */
[----:B------:R-:W4:Y:S08]  /*0cc0*/  S2UR UR4, SR_CTAID.Y ;  /* 0x00000000000479c3 */ /* 0x000f300000002600 */
[----:B------:R-:W3:Y:S01]  /*0cd0*/  LDC R9, c[0x0][0xb24] ;  /* 0x0002c900ff097b82 */ /* 0x000ee20000000800 */
[----:B-1----:R-:W-:-:S02]  /*0ce0*/  I2FP.F32.U32 R4, UR5 ;  /* 0x0000000500047c45 */ /* 0x002fc40008201000 */
[----:B------:R-:W-:-:S05]  /*0cf0*/  CS2R.32 R5, SR_CgaSize ;  /* 0x0000000000057805 */ /* 0x000fca0000008a00 */
[----:B------:R-:W-:-:S06]  /*0d00*/  IMAD R5, R5, -0xa0, RZ ;  /* 0xffffff6005057824 */ /* 0x000fcc00078e02ff */
[----:B------:R-:W1:Y:S01]  /*0d10*/  LDC R5, c[0x0][R5+0x2a0] ;  /* 0x0000a80005057b82 */ /* 0x000e620000000800 */
[----:B------:R-:W-:Y:S01]  /*0d20*/  MOV R19, UR5 ;  /* 0x0000000500137c02 */ /* 0x000fe20008000f00 */
[----:B--2---:R-:W-:Y:S01]  /*0d30*/  FMUL R4, R4, UR9 ;  /* 0x0000000904047c20 */ /* 0x004fe20008400000 */
[----:B----4-:R-:W-:Y:S02]  /*0d40*/  I2FP.F32.U32 R2, UR4 ;  /* 0x0000000400027c45 */ /* 0x010fe40008201000 */
[----:B------:R-:W-:-:S05]  /*0d50*/  CS2R.32 R3, SR_CgaSize ;  /* 0x0000000000037805 */ /* 0x000fca0000008a00 */
[----:B------:R-:W-:-:S06]  /*0d60*/  IMAD R3, R3, -0xa0, RZ ;  /* 0xffffff6003037824 */ /* 0x000fcc00078e02ff */
[----:B------:R-:W2:Y:S01]  /*0d70*/  LDC R3, c[0x0][R3+0x2a4] ;  /* 0x0000a90003037b82 */ /* 0x000ea20000000800 */
[----:B------:R-:W4:Y:S01]  /*0d80*/  F2I.U32.TRUNC.NTZ R64, R4 ;  /* 0x0000000400407305 */ /* 0x000f22000020f000 */
[----:B------:R-:W-:Y:S01]  /*0d90*/  MOV R16, UR4 ;  /* 0x0000000400107c02 */ /* 0x000fe20008000f00 */
[----:B---3--:R-:W-:-:S05]  /*0da0*/  FMUL R2, R2, UR7 ;  /* 0x0000000702027c20 */ /* 0x008fca0008400000 */
[----:B------:R-:W-:Y:S01]  /*0db0*/  BAR.SYNC.DEFER_BLOCKING 0x0 ;  /* 0x0000000000007b1d */ /* 0x000fe20000010000 */
[----:B------:R-:W-:-:S05]  /*0dc0*/  ISETP.GE.AND P0, PT, R9, 0x1, PT ;  /* 0x000000010900780c */ /* 0x000fca0003f06270 */
[----:B------:R-:W3:Y:S02]  /*0dd0*/  F2I.U32.TRUNC.NTZ R62, R2 ;  /* 0x00000002003e7305 */ /* 0x000ee4000020f000 */
[----:B------:R-:W2:Y:S01]  /*0de0*/  S2UR UR57, SR_CTAID.Z ;  /* 0x00000000003979c3 */ /* 0x000ea20000002700 */
[----:B----4-:R-:W-:-:S05]  /*0df0*/  IADD3 R64, PT, PT, -R64, RZ, RZ ;  /* 0x000000ff40407210 */ /* 0x010fca0007ffe1ff */
[----:B-1----:R-:W-:Y:S01]  /*0e00*/  IMAD R64, R5, R64, UR5 ;  /* 0x0000000505407e24 */ /* 0x002fe2000f8e0240 */
[----:B---3--:R-:W-:-:S05]  /*0e10*/  IADD3 R62, PT, PT, -R62, RZ, RZ ;  /* 0x000000ff3e3e7210 */ /* 0x008fca0007ffe1ff */
[----:B--2---:R-:W-:Y:S01]  /*0e20*/  IMAD R62, R3, R62, UR4 ;  /* 0x00000004033e7e24 */ /* 0x004fe2000f8e023e */
[----:B------:R-:W-:Y:S06]  /*0e30*/  @!P0 BRA `(.L_x_14) ;  /* 0x0000000000b88947 */ /* 0x000fec0003800000 */
[----:B------:R-:W1:Y:S01]  /*0e40*/  LDC.64 R4, c[0x0][0xb18] ;  /* 0x0002c600ff047b82 */ /* 0x000e620000000a00 */
[----:B------:R-:W-:-:S07]  /*0e50*/  ISETP.NE.AND P0, PT, R9, 0x1, PT ;  /* 0x000000010900780c */ /* 0x000fce0003f05270 */
[----:B------:R-:W2:Y:S08]  /*0e60*/  LDC R10, c[0x0][0xb0c] ;  /* 0x0002c300ff0a7b82 */ /* 0x000eb00000000800 */
[----:B------:R-:W3:Y:S08]  /*0e70*/  LDC R11, c[0x0][0x370] ;  /* 0x0000dc00ff0b7b82 */ /* 0x000ef00000000800 */
[----:B------:R-:W4:Y:S01]  /*0e80*/  LDC R12, c[0x0][0x374] ;  /* 0x0000dd00ff0c7b82 */ /* 0x000f220000000800 */
[----:B-1----:R-:W-:-:S07]  /*0e90*/  ISETP.NE.AND P1, PT, R4, 0x1, PT ;  /* 0x000000010400780c */ /* 0x002fce0003f25270 */
[----:B------:R-:W3:Y:S01]  /*0ea0*/  LDC.64 R6, c[0x0][0xb10] ;  /* 0x0002c400ff067b82 */ /* 0x000ee20000000a00 */
[----:B--2---:R-:W-:-:S07]  /*0eb0*/  ISETP.NE.AND P2, PT, R10, 0x1, PT ;  /* 0x000000010a00780c */ /* 0x004fce0003f45270 */
[----:B------:R-:W1:Y:S08]  /*0ec0*/  LDC R8, c[0x0][0xb20] ;  /* 0x0002c800ff087b82 */ /* 0x000e700000000800 */
[----:B------:R-:W2:Y:S01]  /*0ed0*/  LDC.64 R2, c[0x0][0xb28] ;  /* 0x0002ca00ff027b82 */ /* 0x000ea20000000a00 */
[----:B----4-:R-:W-:-:S04]  /*0ee0*/  IMAD.HI.U32 R13, R12, R5, RZ ;  /* 0x000000050c0d7227 */ /* 0x010fc800078e00ff */
[----:B------:R-:W-:-:S04]  /*0ef0*/  IMAD.HI.U32 R5, R16, R5, RZ ;  /* 0x0000000510057227 */ /* 0x000fc800078e00ff */
[----:B---3--:R-:W-:-:S04]  /*0f00*/  IMAD.HI.U32 R14, R11, R6, RZ ;  /* 0x000000060b0e7227 */ /* 0x008fc800078e00ff */
[C---:B------:R-:W-:Y:S01]  /*0f10*/  IMAD.HI.U32 R18, R19.reuse, R6, RZ ;  /* 0x0000000613127227 */ /* 0x040fe200078e00ff */
[-C--:B------:R-:W-:Y:S02]  /*0f20*/  @P2 SHF.R.U32.HI R11, RZ, R7.reuse, R14 ;  /* 0x00000007ff0b2219 */ /* 0x080fe4000001160e */
[-C--:B-1----:R-:W-:Y:S02]  /*0f30*/  @P1 SHF.R.U32.HI R12, RZ, R8.reuse, R13 ;  /* 0x00000008ff0c1219 */ /* 0x082fe4000001160d */
[----:B------:R-:W-:Y:S02]  /*0f40*/  SHF.R.U32.HI R5, RZ, R8, R5 ;  /* 0x00000008ff057219 */ /* 0x000fe40000011605 */
[----:B------:R-:W-:Y:S02]  /*0f50*/  SHF.R.U32.HI R18, RZ, R7, R18 ;  /* 0x00000007ff127219 */ /* 0x000fe40000011612 */
[----:B------:R-:W-:Y:S01]  /*0f60*/  SEL R5, R16, R5, !P1 ;  /* 0x0000000510057207 */ /* 0x000fe20004800000 */
[----:B--2---:R-:W-:Y:S01]  /*0f70*/  IMAD.HI.U32 R14, R12, R2, RZ ;  /* 0x000000020c0e7227 */ /* 0x004fe200078e00ff */
[----:B------:R-:W-:-:S02]  /*0f80*/  SEL R7, R19, R18, !P2 ;  /* 0x0000001213077207 */ /* 0x000fc40005000000 */
[----:B------:R-:W-:Y:S01]  /*0f90*/  IADD3 R13, PT, PT, -R5, RZ, RZ ;  /* 0x000000ff050d7210 */ /* 0x000fe20007ffe1ff */
[----:B------:R-:W-:Y:S01]  /*0fa0*/  IMAD.HI.U32 R6, R11, R2, RZ ;  /* 0x000000020b067227 */ /* 0x000fe200078e00ff */
[----:B------:R-:W-:-:S03]  /*0fb0*/  @P0 SHF.R.U32.HI R12, RZ, R3, R14 ;  /* 0x00000003ff0c0219 */ /* 0x000fc6000001160e */
[----:B------:R-:W-:Y:S01]  /*0fc0*/  IMAD R13, R4, R13, R16 ;  /* 0x0000000d040d7224 */ /* 0x000fe200078e0210 */
[----:B------:R-:W-:Y:S01]  /*0fd0*/  @P0 SHF.R.U32.HI R11, RZ, R3, R6 ;  /* 0x00000003ff0b0219 */ /* 0x000fe20000011606 */
[----:B------:R-:W-:-:S04]  /*0fe0*/  IMAD R12, R12, R9, RZ ;  /* 0x000000090c0c7224 */ /* 0x000fc800078e02ff */
[----:B------:R-:W-:Y:S01]  /*0ff0*/  IMAD R6, R11, R9, RZ ;  /* 0x000000090b067224 */ /* 0x000fe200078e02ff */
[----:B------:R-:W-:-:S04]  /*1000*/  ISETP.GE.AND P1, PT, R5, R12, PT ;  /* 0x0000000c0500720c */ /* 0x000fc80003f26270 */
[----:B------:R-:W-:Y:S01]  /*1010*/  ISETP.GE.OR P1, PT, R7, R6, P1 ;  /* 0x000000060700720c */ /* 0x000fe20000f26670 */
[----:B------:R-:W-:-:S05]  /*1020*/  IMAD.HI.U32 R6, R5, R2, RZ ;  /* 0x0000000205067227 */ /* 0x000fca00078e00ff */
[----:B------:R-:W-:-:S04]  /*1030*/  SHF.R.U32.HI R6, RZ, R3, R6 ;  /* 0x00000003ff067219 */ /* 0x000fc80000011606 */
[----:B------:R-:W-:-:S03]  /*1040*/  SEL R6, R5, R6, !P0 ;  /* 0x0000000605067207 */ /* 0x000fc60004000000 */
[----:B------:R-:W-:Y:S01]  /*1050*/  @!P1 IMAD.HI.U32 R8, R7, R2, RZ ;  /* 0x0000000207089227 */ /* 0x000fe200078e00ff */
[----:B------:R-:W-:-:S04]  /*1060*/  IADD3 R2, PT, PT, -R6, RZ, RZ ;  /* 0x000000ff06027210 */ /* 0x000fc80007ffe1ff */
[----:B------:R-:W-:Y:S01]  /*1070*/  @!P1 SHF.R.U32.HI R8, RZ, R3, R8 ;  /* 0x00000003ff089219 */ /* 0x000fe20000011608 */
[----:B------:R-:W-:-:S03]  /*1080*/  IMAD R2, R9, R2, R5 ;  /* 0x0000000209027224 */ /* 0x000fc600078e0205 */
[----:B------:R-:W-:-:S05]  /*1090*/  @!P1 SEL R3, R7, R8, !P0 ;  /* 0x0000000807039207 */ /* 0x000fca0004000000 */
[--C-:B------:R-:W-:Y:S02]  /*10a0*/  @!P1 IMAD.IADD R6, R6, 0x1, -R3.reuse ;  /* 0x0000000106069824 */ /* 0x100fe400078e0a03 */
[----:B------:R-:W-:Y:S01]  /*10b0*/  @!P1 IMAD R3, R2, R11, R3 ;  /* 0x0000000b02039224 */ /* 0x000fe200078e0203 */
[----:B------:R-:W-:Y:S01]  /*10c0*/  IADD3 R2, PT, PT, -R7, RZ, RZ ;  /* 0x000000ff07027210 */ /* 0x000fe20007ffe1ff */
[----:B------:R-:W-:Y:S02]  /*10d0*/  @!P1 IMAD R5, R6, R9, R7 ;  /* 0x0000000906059224 */ /* 0x000fe400078e0207 */
[----:B------:R-:W-:Y:S02]  /*10e0*/  @!P1 IMAD.MOV.U32 R7, RZ, RZ, R3 ;  /* 0x000000ffff079224 */ /* 0x000fe400078e0003 */
[----:B------:R-:W-:Y:S02]  /*10f0*/  IMAD R2, R10, R2, R19 ;  /* 0x000000020a027224 */ /* 0x000fe400078e0213 */
[----:B------:R-:W-:-:S02]  /*1100*/  IMAD R16, R5, R4, R13 ;  /* 0x0000000405107224 */ /* 0x000fc400078e020d */
[----:B------:R-:W-:Y:S02]  /*1110*/  IMAD R19, R7, R10, R2 ;  /* 0x0000000a07137224 */ /* 0x000fe400078e0202 */
.L_x_14:
[----:B------:R-:W1:Y:S01]  /*1120*/  LDCU UR4, c[0x0][0xb30] ;  /* 0x00016600ff0477ac */ /* 0x000e620008000800 */
[----:B------:R-:W2:Y:S08]  /*1130*/  S2UR UR45, SR_CgaCtaId ;  /* 0x00000000002d79c3 */ /* 0x000eb00000008800 */
[----:B------:R-:W3:Y:S01]  /*1140*/  LDC R26, c[0x0][0xb24] ;  /* 0x0002c900ff1a7b82 */ /* 0x000ee20000000800 */
[----:B-1----:R-:W-:-:S09]  /*1150*/  UISETP.NE.AND UP1, UPT, UR4, 0x1, UPT ;  /* 0x000000010400788c */ /* 0x002fd2000bf25270 */
[----:B--2---:R-:W-:Y:S05]  /*1160*/  BRA.U UP1, `(.L_x_15) ;  /* 0x0000000101407547 */ /* 0x004fea000b800000 */
[----:B------:R-:W1:Y:S08]  /*1170*/  LDC.64 R4, c[0x0][0xb10] ;  /* 0x0002c400ff047b82 */ /* 0x000e700000000a00 */
[----:B------:R-:W2:Y:S08]  /*1180*/  LDC.64 R2, c[0x0][0xb18] ;  /* 0x0002c600ff027b82 */ /* 0x000eb00000000a00 */
[----:B------:R-:W4:Y:S08]  /*1190*/  LDC R6, c[0x0][0xb20] ;  /* 0x0002c800ff067b82 */ /* 0x000f300000000800 */
[----:B------:R-:W3:Y:S01]  /*11a0*/  LDC R8, c[0x0][0xb0c] ;  /* 0x0002c300ff087b82 */ /* 0x000ee20000000800 */
[----:B-1----:R-:W-:-:S05]  /*11b0*/  IMAD.HI.U32 R4, R19, R4, RZ ;  /* 0x0000000413047227 */ /* 0x002fca00078e00ff */
[----:B------:R-:W-:Y:S01]  /*11c0*/  SHF.R.U32.HI R4, RZ, R5, R4 ;  /* 0x00000005ff047219 */ /* 0x000fe20000011604 */
[----:B--2---:R-:W-:Y:S01]  /*11d0*/  IMAD.HI.U32 R3, R16, R3, RZ ;  /* 0x0000000310037227 */ /* 0x004fe200078e00ff */
[----:B------:R-:W-:-:S04]  /*11e0*/  ISETP.NE.AND P0, PT, R2, 0x1, PT ;  /* 0x000000010200780c */ /* 0x000fc80003f05270 */
[----:B----4-:R-:W-:-:S04]  /*11f0*/  SHF.R.U32.HI R3, RZ, R6, R3 ;  /* 0x00000006ff037219 */ /* 0x010fc80000011603 */
[----:B------:R-:W-:Y:S02]  /*1200*/  SEL R3, R16, R3, !P0 ;  /* 0x0000000310037207 */ /* 0x000fe40004000000 */
[----:B---3--:R-:W-:-:S04]  /*1210*/  ISETP.NE.AND P1, PT, R8, 0x1, PT ;  /* 0x000000010800780c */ /* 0x008fc80003f25270 */
[----:B------:R-:W-:-:S05]  /*1220*/  SEL R4, R19, R4, !P1 ;  /* 0x0000000413047207 */ /* 0x000fca0004800000 */
[----:B------:R-:W-:Y:S02]  /*1230*/  IMAD.IADD R5, R3, 0x1, -R4 ;  /* 0x0000000103057824 */ /* 0x000fe400078e0a04 */
[----:B------:R-:W-:Y:S02]  /*1240*/  IMAD.IADD R3, R4, 0x1, -R3 ;  /* 0x0000000104037824 */ /* 0x000fe400078e0a03 */
[----:B------:R-:W-:Y:S02]  /*1250*/  IMAD R19, R5, R8, R19 ;  /* 0x0000000805137224 */ /* 0x000fe400078e0213 */
[----:B------:R-:W-:-:S07]  /*1260*/  IMAD R16, R3, R2, R16 ;  /* 0x0000000203107224 */ /* 0x000fce00078e0210 */
.L_x_15:
[----:B------:R-:W-:Y:S01]  /*1270*/  BAR.SYNC.DEFER_BLOCKING 0x0 ;  /* 0x0000000000007b1d */ /* 0x000fe20000010000 */
[----:B------:R-:W-:Y:S01]  /*1280*/  UISETP.NE.AND UP1, UPT, UR8, 0x2, UPT ;  /* 0x000000020800788c */ /* 0x000fe2000bf25270 */
[----:B------:R-:W-:Y:S02]  /*1290*/  ISETP.NE.OR P5, PT, R0, 0x2, !P5 ;  /* 0x000000020000780c */ /* 0x000fe40006fa5670 */
[----:B------:R-:W-:-:S06]  /*12a0*/  LOP3.LUT R2, R72, 0x1f, RZ, 0xc0, !PT ;  /* 0x0000001f48027812 */ /* 0x000fcc00078ec0ff */
[----:B------:R-:W-:Y:S05]  /*12b0*/  BRA.U UP1, `(.L_x_16) ;  /* 0x00000019014c7547 */ /* 0x000fea000b800000 */
[----:B------:R-:W1:Y:S01]  /*12c0*/  LDCU UR6, c[0x0][0x388] ;  /* 0x00007100ff0677ac */ /* 0x000e620008000800 */
[----:B------:R-:W2:Y:S01]  /*12d0*/  LDC R11, c[0x0][0x370] ;  /* 0x0000dc00ff0b7b82 */ /* 0x000ea20000000800 */
[----:B------:R-:W-:Y:S01]  /*12e0*/  PLOP3.LUT P0, PT, PT, PT, UP2, 0x80, 0x8 ;  /* 0x000000000008781c */ /* 0x000fe20003f0f028 */
[----:B------:R-:W-:Y:S01]  /*12f0*/  IMAD.MOV.U32 R10, RZ, RZ, RZ ;  /* 0x000000ffff0a7224 */ /* 0x000fe200078e00ff */
[----:B------:R-:W4:Y:S01]  /*1300*/  LDCU UR4, c[0x0][0x38c] ;  /* 0x00007180ff0477ac */ /* 0x000f220008000800 */
[----:B------:R-:W-:Y:S02]  /*1310*/  ISETP.EQ.OR P4, PT, R2, RZ, P5 ;  /* 0x000000ff0200720c */ /* 0x000fe40002f82670 */
[----:B------:R-:W-:Y:S01]  /*1320*/  PLOP3.LUT P0, PT, P0, PT, PT, 0x8, 0x80 ;  /* 0x000000000080781c */ /* 0x000fe2000070e170 */
[----:B------:R-:W3:Y:S01]  /*1330*/  LDCU UR35, c[0x0][0x390] ;  /* 0x00007200ff2377ac */ /* 0x000ee20008000800 */
[----:B------:R-:W2:Y:S01]  /*1340*/  LDC R0, c[0x0][0x374] ;  /* 0x0000dd00ff007b82 */ /* 0x000ea20000000800 */
[----:B------:R-:W2:Y:S01]  /*1350*/  LDCU.64 UR36, c[0x0][0x348] ;  /* 0x00006900ff2477ac */ /* 0x000ea20008000a00 */
[----:B------:R-:W-:Y:S01]  /*1360*/  UMOV UR33, 0x1 ;  /* 0x0000000100217882 */ /* 0x000fe20000000000 */
[----:B------:R-:W-:Y:S01]  /*1370*/  UMOV UR32, URZ ;  /* 0x000000ff00207c82 */ /* 0x000fe20008000000 */
[----:B-1----:R-:W-:Y:S01]  /*1380*/  UIADD3 UR6, UPT, UPT, UR6, 0x3f, URZ ;  /* 0x0000003f06067890 */ /* 0x002fe2000fffe0ff */
[----:B------:R-:W-:Y:S01]  /*1390*/  UMOV UR20, URZ ;  /* 0x000000ff00147c82 */ /* 0x000fe20008000000 */
[----:B------:R-:W-:-:S02]  /*13a0*/  UMOV UR31, URZ ;  /* 0x000000ff001f7c82 */ /* 0x000fc40008000000 */
[----:B------:R-:W-:-:S04]  /*13b0*/  USHF.R.S32.HI UR5, URZ, 0x1f, UR6 ;  /* 0x0000001fff057899 */ /* 0x000fc80008011406 */
[----:B------:R-:W-:-:S04]  /*13c0*/  ULEA.HI UR5, UR5, UR6, URZ, 0x6 ;  /* 0x0000000605057291 */ /* 0x000fc8000f8f30ff */
[----:B------:R-:W-:-:S04]  /*13d0*/  USHF.R.S32.HI UR5, URZ, 0x6, UR5 ;  /* 0x00000006ff057899 */ /* 0x000fc80008011405 */
[----:B----4-:R-:W-:-:S04]  /*13e0*/  UIMAD UR4, UR5, UR4, URZ ;  /* 0x00000004050472a4 */ /* 0x010fc8000f8e02ff */
[----:B---3--:R-:W-:-:S04]  /*13f0*/  UIMAD UR35, UR4, UR35, URZ ;  /* 0x00000023042372a4 */ /* 0x008fc8000f8e02ff */
[----:B------:R-:W-:Y:S02]  /*1400*/  UISETP.NE.AND UP1, UPT, UR35, URZ, UPT ;  /* 0x000000ff2300728c */ /* 0x000fe4000bf25270 */
[----:B------:R-:W-:-:S04]  /*1410*/  UISETP.LT.U32.AND UP0, UPT, UR35, 0x8, UPT ;  /* 0x000000082300788c */ /* 0x000fc8000bf01070 */
[----:B------:R-:W-:-:S04]  /*1420*/  USEL UR34, UR35, 0x8, UP0 ;  /* 0x0000000823227887 */ /* 0x000fc80008000000 */
[----:B------:R-:W-:Y:S02]  /*1430*/  UIADD3 UR23, UPT, UPT, UR34, -0x1, URZ ;  /* 0xffffffff22177890 */ /* 0x000fe4000fffe0ff */
[----:B------:R-:W-:Y:S02]  /*1440*/  @!UP1 UIADD3 UR23, UPT, UPT, UR34, URZ, URZ ;  /* 0x000000ff22179290 */ /* 0x000fe4000fffe0ff */
[----:B------:R-:W-:Y:S02]  /*1450*/  UIADD3 UR34, UPT, UPT, UR35, -UR34, URZ ;  /* 0x8000002223227290 */ /* 0x000fe4000fffe0ff */
[----:B--2---:R-:W-:-:S12]  /*1460*/  UIADD3 UR23, UPT, UPT, UR23, 0x1, URZ ;  /* 0x0000000117177890 */ /* 0x004fd8000fffe0ff */
.L_x_32:
[----:B------:R-:W1:Y:S01]  /*1470*/  S2UR UR22, SR_CgaCtaId ;  /* 0x00000000001679c3 */ /* 0x000e620000008800 */
[----:B------:R-:W-:Y:S01]  /*1480*/  UMOV UR4, 0x400 ;  /* 0x0000040000047882 */ /* 0x000fe20000000000 */
[----:B------:R-:W-:Y:S01]  /*1490*/  IMAD.U32 R2, RZ, RZ, UR33 ;  /* 0x00000021ff027e24 */ /* 0x000fe2000f8e00ff */
[----:B------:R-:W-:Y:S01]  /*14a0*/  UISETP.NE.AND UP0, UPT, UR35, URZ, UPT ;  /* 0x000000ff2300728c */ /* 0x000fe2000bf05270 */
[----:B------:R-:W-:Y:S01]  /*14b0*/  R2UR UR27, R16 ;  /* 0x00000000101b72ca */ /* 0x000fe200000e0000 */
[----:B------:R-:W-:Y:S01]  /*14c0*/  IMAD.SHL.U32 R19, R19, 0x40, RZ ;  /* 0x0000004013137824 */ /* 0x000fe200078e00ff */
[----:B------:R-:W-:Y:S01]  /*14d0*/  UMOV UR30, URZ ;  /* 0x000000ff001e7c82 */ /* 0x000fe20008000000 */
[----:B------:R-:W-:Y:S01]  /*14e0*/  SHF.L.U32 R2, R2, 0x1f, RZ ;  /* 0x0000001f02027819 */ /* 0x000fe200000006ff */
[----:B------:R-:W-:Y:S01]  /*14f0*/  UMOV UR29, URZ ;  /* 0x000000ff001d7c82 */ /* 0x000fe20008000000 */
[----:B------:R-:W-:-:S08]  /*1500*/  UMOV UR28, URZ ;  /* 0x000000ff001c7c82 */ /* 0x000fd00008000000 */
[----:B------:R-:W-:Y:S02]  /*1510*/  USHF.L.U32 UR27, UR27, 0x7, URZ ;  /* 0x000000071b1b7899 */ /* 0x000fe400080006ff */
[----:B-1----:R-:W-:-:S04]  /*1520*/  ULEA UR22, UR22, UR4, 0x18 ;  /* 0x0000000416167291 */ /* 0x002fc8000f8ec0ff */
[----:B------:R-:W-:-:S09]  /*1530*/  ULEA UR4, UR32, UR22, 0x3 ;  /* 0x0000001620047291 */ /* 0x000fd2000f8e18ff */
[----:B--2---:R1:W2:Y:S01]  /*1540*/  SYNCS.PHASECHK.TRANS64.TRYWAIT P2, [UR4+0x40], R2 ;  /* 0x00004002ff0075a7 */ /* 0x0042a20008041104 */
[----:B---3--:R-:W-:Y:S05]  /*1550*/  BRA.U !UP0, `(.L_x_17) ;  /* 0x00000005086c7547 */ /* 0x008fea000b800000 */
[----:B------:R-:W3:Y:S01]  /*1560*/  LDC.64 R8, c[0x0][0x480] ;  /* 0x00012000ff087b82 */ /* 0x000ee20000000a00 */
[----:B------:R-:W4:Y:S01]  /*1570*/  LDCU UR16, c[0x0][0x390] ;  /* 0x00007200ff1077ac */ /* 0x000f220008000800 */
[----:B------:R-:W2:Y:S06]  /*1580*/  LDCU UR17, c[0x0][0x38c] ;  /* 0x00007180ff1177ac */ /* 0x000eac0008000800 */
[----:B------:R-:W4:Y:S01]  /*1590*/  LDC.64 R6, c[0x0][0x488] ;  /* 0x00012200ff067b82 */ /* 0x000f220000000a00 */
[----:B------:R-:W2:Y:S01]  /*15a0*/  LDCU.64 UR14, c[0x0][0x4b8] ;  /* 0x00009700ff0e77ac */ /* 0x000ea20008000a00 */
[----:B------:R-:W-:Y:S01]  /*15b0*/  UIADD3 UR31, UPT, UPT, UR23, UR20, URZ ;  /* 0x00000014171f7290 */ /* 0x000fe2000fffe0ff */
[----:B------:R-:W-:-:S05]  /*15c0*/  UMOV UR30, URZ ;  /* 0x000000ff001e7c82 */ /* 0x000fca0008000000 */
[----:B-1----:R-:W1:Y:S01]  /*15d0*/  LDC.64 R2, c[0x0][0x490] ;  /* 0x00012400ff027b82 */ /* 0x002e620000000a00 */
[----:B------:R-:W-:Y:S01]  /*15e0*/  UMOV UR18, UR32 ;  /* 0x0000002000127c82 */ /* 0x000fe20008000000 */
[----:B------:R-:W-:Y:S01]  /*15f0*/  UMOV UR28, URZ ;  /* 0x000000ff001c7c82 */ /* 0x000fe20008000000 */
[----:B------:R-:W-:Y:S01]  /*1600*/  UMOV UR29, URZ ;  /* 0x000000ff001d7c82 */ /* 0x000fe20008000000 */
[----:B---3--:R-:W-:Y:S01]  /*1610*/  IMAD.HI.U32 R9, R19, R9, RZ ;  /* 0x0000000913097227 */ /* 0x008fe200078e00ff */
[----:B------:R-:W-:-:S03]  /*1620*/  ISETP.NE.AND P1, PT, R8, 0x1, PT ;  /* 0x000000010800780c */ /* 0x000fc60003f25270 */
[----:B------:R-:W3:Y:S01]  /*1630*/  LDC.64 R4, c[0x0][0x4b0] ;  /* 0x00012c00ff047b82 */ /* 0x000ee20000000a00 */
[----:B----4-:R-:W-:-:S04]  /*1640*/  SHF.R.U32.HI R6, RZ, R6, R9 ;  /* 0x00000006ff067219 */ /* 0x010fc80000011609 */
[----:B------:R-:W-:Y:S02]  /*1650*/  SEL R6, R19, R6, !P1 ;  /* 0x0000000613067207 */ /* 0x000fe40004800000 */
[----:B------:R-:W-:Y:S02]  /*1660*/  ISETP.NE.AND P1, PT, R7, 0x1, PT ;  /* 0x000000010700780c */ /* 0x000fe40003f25270 */
[C---:B------:R-:W-:Y:S01]  /*1670*/  R2UR UR4, R6.reuse ;  /* 0x00000000060472ca */ /* 0x040fe200000e0000 */
[----:B-1----:R-:W-:-:S04]  /*1680*/  IMAD.HI.U32 R2, R6, R2, RZ ;  /* 0x0000000206027227 */ /* 0x002fc800078e00ff */
[----:B------:R-:W-:Y:S01]  /*1690*/  IMAD.MOV R12, RZ, RZ, -R6 ;  /* 0x000000ffff0c7224 */ /* 0x000fe200078e0a06 */
[----:B------:R-:W-:-:S03]  /*16a0*/  SHF.R.U32.HI R2, RZ, R3, R2 ;  /* 0x00000003ff027219 */ /* 0x000fc60000011602 */
[----:B------:R-:W-:Y:S01]  /*16b0*/  IMAD R12, R8, R12, R19 ;  /* 0x0000000c080c7224 */ /* 0x000fe200078e0213 */
[----:B------:R-:W-:Y:S01]  /*16c0*/  R2UR UR13, R2 ;  /* 0x00000000020d72ca */ /* 0x000fe200000e0000 */
[----:B------:R-:W-:Y:S01]  /*16d0*/  VOTEU.ANY UP0, P1 ;  /* 0x0000000000ff7886 */ /* 0x000fe20000800100 */
[----:B------:R-:W1:Y:S01]  /*16e0*/  LDC.64 R2, c[0x0][0x4d0] ;  /* 0x00013400ff027b82 */ /* 0x000e620000000a00 */
[----:B---3--:R-:W-:Y:S02]  /*16f0*/  R2UR UR8, R4 ;  /* 0x00000000040872ca */ /* 0x008fe400000e0000 */
[----:B------:R-:W-:Y:S02]  /*1700*/  R2UR UR9, R12 ;  /* 0x000000000c0972ca */ /* 0x000fe400000e0000 */
[----:B------:R-:W-:-:S06]  /*1710*/  R2UR UR6, R5 ;  /* 0x00000000050672ca */ /* 0x000fcc00000e0000 */
[----:B------:R-:W-:Y:S01]  /*1720*/  USEL UR13, UR4, UR13, !UP0 ;  /* 0x0000000d040d7287 */ /* 0x000fe2000c000000 */
[----:B------:R-:W3:Y:S05]  /*1730*/  LDCU.64 UR4, c[0x0][0x4d8] ;  /* 0x00009b00ff0477ac */ /* 0x000eea0008000a00 */
[----:B------:R-:W-:-:S04]  /*1740*/  IMAD R9, RZ, RZ, -UR13 ;  /* 0x8000000dff097e24 */ /* 0x000fc8000f8e02ff */
[----:B------:R-:W-:Y:S01]  /*1750*/  IMAD R9, R7, R9, R6 ;  /* 0x0000000907097224 */ /* 0x000fe200078e0206 */
[----:B-1----:R-:W-:-:S04]  /*1760*/  R2UR UR11, R2 ;  /* 0x00000000020b72ca */ /* 0x002fc800000e0000 */
[----:B------:R-:W-:Y:S02]  /*1770*/  R2UR UR7, R9 ;  /* 0x00000000090772ca */ /* 0x000fe400000e0000 */
[----:B------:R-:W-:-:S07]  /*1780*/  R2UR UR12, R3 ;  /* 0x00000000030c72ca */ /* 0x000fce00000e0000 */
[----:B------:R-:W-:-:S06]  /*1790*/  UIMAD UR11, UR9, UR8, UR11 ;  /* 0x00000008090b72a4 */ /* 0x000fcc000f8e020b */
[----:B--23--:R-:W-:-:S12]  /*17a0*/  UIMAD UR12, UR7, UR6, UR12 ;  /* 0x00000006070c72a4 */ /* 0x00cfd8000f8e020c */
.L_x_22:
[----:B------:R-:W-:Y:S01]  /*17b0*/  @!P5 MOV R3, 0x6000 ;  /* 0x000060000003d802 */ /* 0x000fe20000000f00 */
[----:B------:R-:W-:Y:S01]  /*17c0*/  ULEA UR9, UR18, UR22, 0x3 ;  /* 0x0000001612097291 */ /* 0x000fe2000f8e18ff */
[----:B----4-:R-:W-:Y:S11]  /*17d0*/  @P2 BRA `(.L_x_18) ;  /* 0x0000000000102947 */ /* 0x010ff60003800000 */
[----:B------:R-:W-:Y:S04]  /*17e0*/  MOV R2, UR33 ;  /* 0x0000002100027c02 */ /* 0x000fe80008000f00 */
[----:B------:R-:W-:Y:S04]  /*17f0*/  SHF.L.U32 R5, R2, 0x1f, RZ ;  /* 0x0000001f02057819 */ /* 0x000fe800000006ff */
[----:B------:R-:W1:Y:S02]  /*1800*/  SYNCS.PHASECHK.TRANS64.TRYWAIT P1, [UR9+0x40], R5 ;  /* 0x00004005ff0075a7 */ /* 0x000e640008021109 */
[----:B-1----:R-:W-:Y:S05]  /*1810*/  @!P1 BRA `(.L_x_19) ;  /* 0x0000006800c89947 */ /* 0x002fea0003800000 */
.L_x_18:
[----:B------:R2:W-:Y:S01]  /*1820*/  @!P5 SYNCS.ARRIVE.TRANS64 RZ, [UR9], R3 ;  /* 0x00000003ffffd9a7 */ /* 0x0005e20008000009 */
[----:B------:R-:W-:Y:S04]  /*1830*/  BSSY.RECONVERGENT B0, `(.L_x_20) ;  /* 0x0000003000007945 */ /* 0x000fe80003800200 */
[----:B------:R-:W-:Y:S05]  /*1840*/  @P4 BRA `(.L_x_21) ;  /* 0x0000000000044947 */ /* 0x000fea0003800000 */
[----:B------:R-:W-:Y:S05]  /*1850*/  BPT.TRAP 0x1 ;  /* 0x000000040000795c */ /* 0x000fea0000300000 */
.L_x_21:
[----:B------:R-:W-:Y:S05]  /*1860*/  BSYNC.RECONVERGENT B0 ;  /* 0x0000000000007941 */ /* 0x000fea0003800200 */
.L_x_20:
[----:B------:R-:W-:Y:S02]  /*1870*/  UIADD3 UR32, UPT, UPT, UR18, 0x1, URZ ;  /* 0x0000000112207890 */ /* 0x000fe4000fffe0ff */
[----:B------:R-:W-:Y:S02]  /*1880*/  UIMAD UR7, UR28, UR14, UR4 ;  /* 0x0000000e1c0772a4 */ /* 0x000fe4000f8e0204 */
[----:B------:R-:W-:Y:S02]  /*1890*/  UISETP.NE.AND UP0, UPT, UR32, 0x8, UPT ;  /* 0x000000082000788c */ /* 0x000fe4000bf05270 */
[----:B------:R-:W-:Y:S02]  /*18a0*/  UIMAD UR6, UR29, UR15, UR5 ;  /* 0x0000000f1d0672a4 */ /* 0x000fe4000f8e0205 */
[----:B------:R-:W-:Y:S02]  /*18b0*/  USEL UR8, URZ, 0x1, UP0 ;  /* 0x00000001ff087887 */ /* 0x000fe40008000000 */
[----:B------:R-:W-:Y:S02]  /*18c0*/  USEL UR32, UR32, URZ, UP0 ;  /* 0x000000ff20207287 */ /* 0x000fe40008000000 */
[----:B------:R-:W-:Y:S02]  /*18d0*/  ULOP3.LUT UR33, UR33, UR8, URZ, 0x3c, !UPT ;  /* 0x0000000821217292 */ /* 0x000fe4000f8e3cff */
[----:B------:R-:W-:Y:S02]  /*18e0*/  ULEA UR8, UR32, UR22, 0x3 ;  /* 0x0000001620087291 */ /* 0x000fe4000f8e18ff */
[----:B------:R-:W-:Y:S02]  /*18f0*/  ULEA UR21, UR18, UR22, 0xe ;  /* 0x0000001612157291 */ /* 0x000fe4000f8e70ff */
[----:B------:R-:W-:Y:S01]  /*1900*/  UIADD3 UR44, UP1, UPT, UR36, 0x80, URZ ;  /* 0x00000080242c7890 */ /* 0x000fe2000ff3e0ff */
[----:B-1----:R-:W-:Y:S01]  /*1910*/  MOV R2, UR33 ;  /* 0x0000002100027c02 */ /* 0x002fe20008000f00 */
[----:B------:R-:W-:Y:S02]  /*1920*/  UPRMT UR42, UR7, 0x40, UR6 ;  /* 0x00000040072a7896 */ /* 0x000fe40008000006 */
[----:B------:R-:W-:Y:S01]  /*1930*/  UIADD3 UR24, UPT, UPT, UR21, 0x14400, URZ ;  /* 0x0001440015187890 */ /* 0x000fe2000fffe0ff */
[----:B--2---:R-:W-:Y:S01]  /*1940*/  SHF.L.U32 R3, R2, 0x1f, RZ ;  /* 0x0000001f02037819 */ /* 0x004fe200000006ff */
[----:B------:R-:W-:Y:S02]  /*1950*/  USHF.L.U32 UR10, UR30, 0x6, URZ ;  /* 0x000000061e0a7899 */ /* 0x000fe400080006ff */
[----:B------:R-:W-:Y:S01]  /*1960*/  UIADD3.X UR45, UPT, UPT, URZ, UR37, URZ, UP1, !UPT ;  /* 0x00000025ff2d7290 */ /* 0x000fe20008ffe4ff */
[----:B------:R3:W4:Y:S01]  /*1970*/  SYNCS.PHASECHK.TRANS64.TRYWAIT P2, [UR8+0x40], R3 ;  /* 0x00004003ff0075a7 */ /* 0x0007220008041108 */
[----:B------:R-:W-:Y:S02]  /*1980*/  ULEA UR8, UR18, UR22, 0xd ;  /* 0x0000001612087291 */ /* 0x000fe4000f8e68ff */
[----:B------:R-:W-:Y:S02]  /*1990*/  UPRMT UR21, UR42, 0x5410, URZ ;  /* 0x000054102a157896 */ /* 0x000fe400080000ff */
[----:B------:R-:W-:Y:S02]  /*19a0*/  UIADD3 UR8, UPT, UPT, UR8, 0x4400, URZ ;  /* 0x0000440008087890 */ /* 0x000fe4000fffe0ff */
[----:B------:R-:W-:Y:S02]  /*19b0*/  UIADD3 UR40, UP0, UPT, UR36, 0x180, URZ ;  /* 0x0000018024287890 */ /* 0x000fe4000ff1e0ff */
[----:B------:R-:W-:Y:S02]  /*19c0*/  UIADD3 UR19, UPT, UPT, UR28, 0x1, URZ ;  /* 0x000000011c137890 */ /* 0x000fe4000fffe0ff */
[----:B------:R-:W-:Y:S02]  /*19d0*/  UIADD3.X UR41, UPT, UPT, URZ, UR37, URZ, UP0, !UPT ;  /* 0x00000025ff297290 */ /* 0x000fe400087fe4ff */
[----:B------:R-:W-:Y:S01]  /*19e0*/  UISETP.NE.AND UP2, UPT, UR19, UR17, UPT ;  /* 0x000000111300728c */ /* 0x000fe2000bf45270 */
[----:B------:R-:W-:Y:S01]  /*19f0*/  UTMALDG.4D.IM2COL [UR8], [UR44], UR21 ;  /* 0x000000082c0073b4 */ /* 0x000fe20008058015 */
[----:B------:R-:W-:Y:S02]  /*1a00*/  UIADD3 UR18, UPT, UPT, UR29, 0x1, URZ ;  /* 0x000000011d127890 */ /* 0x000fe4000fffe0ff */
[----:B------:R-:W-:Y:S02]  /*1a10*/  UIADD3 UR20, UPT, UPT, UR20, 0x1, URZ ;  /* 0x0000000114147890 */ /* 0x000fe4000fffe0ff */
[----:B------:R-:W-:Y:S01]  /*1a20*/  UIADD3 UR42, UPT, UPT, UR30, 0x1, URZ ;  /* 0x000000011e2a7890 */ /* 0x000fe2000fffe0ff */
[----:B------:R-:W-:Y:S01]  /*1a30*/  UMOV UR38, 0x0 ;  /* 0x0000000000267882 */ /* 0x000fe20000000000 */
[----:B------:R-:W-:Y:S01]  /*1a40*/  UMOV UR39, 0x10000000 ;  /* 0x1000000000277882 */ /* 0x000fe20000000000 */
[----:B------:R-:W-:Y:S02]  /*1a50*/  UMOV UR25, UR9 ;  /* 0x0000000900197c82 */ /* 0x000fe40008000000 */
[----:B------:R-:W-:Y:S01]  /*1a60*/  @UP2 UIADD3 UR18, UPT, UPT, UR29, URZ, URZ ;  /* 0x000000ff1d122290 */ /* 0x000fe2000fffe0ff */
[----:B------:R-:W-:Y:S03]  /*1a70*/  UMOV UR26, UR10 ;  /* 0x0000000a001a7c82 */ /* 0x000fe60008000000 */
[----:B------:R-:W-:Y:S01]  /*1a80*/  UISETP.NE.AND UP0, UPT, UR18, UR16, UPT ;  /* 0x000000101200728c */ /* 0x000fe2000bf05270 */
[----:B------:R1:W-:Y:S10]  /*1a90*/  UTMALDG.4D [UR24], [UR40], desc[UR38] ;  /* 0x00002618280075b4 */ /* 0x0003f40008019000 */
[----:B------:R-:W-:Y:S07]  /*1aa0*/  @UP0 UIADD3 UR42, UPT, UPT, UR30, URZ, URZ ;  /* 0x000000ff1e2a0290 */ /* 0x000fee000fffe0ff */
[----:B------:R-:W-:Y:S01]  /*1ab0*/  UMOV UR30, UR42 ;  /* 0x0000002a001e7c82 */ /* 0x000fe20008000000 */
[----:B-1----:R-:W-:Y:S02]  /*1ac0*/  USEL UR29, UR18, URZ, UP0 ;  /* 0x000000ff121d7287 */ /* 0x002fe40008000000 */
[----:B------:R-:W-:Y:S02]  /*1ad0*/  UISETP.NE.AND UP0, UPT, UR20, UR31, UPT ;  /* 0x0000001f1400728c */ /* 0x000fe4000bf05270 */
[----:B------:R-:W-:Y:S01]  /*1ae0*/  USEL UR28, UR19, URZ, UP2 ;  /* 0x000000ff131c7287 */ /* 0x000fe20009000000 */
[----:B------:R-:W-:Y:S06]  /*1af0*/  UMOV UR18, UR32 ;  /* 0x0000002000127c82 */ /* 0x000fec0008000000 */
[----:B---3--:R-:W-:Y:S05]  /*1b00*/  BRA.U UP0, `(.L_x_22) ;  /* 0xfffffffd00287547 */ /* 0x008fea000b83ffff */
.L_x_17:
[----:B------:R-:W-:Y:S01]  /*1b10*/  ULEA UR4, UR32, UR22, 0x3 ;  /* 0x0000001620047291 */ /* 0x000fe2000f8e18ff */
[----:B-1----:R-:W-:Y:S01]  /*1b20*/  MOV R2, UR33 ;  /* 0x0000002100027c02 */ /* 0x002fe20008000f00 */
[----:B------:R-:W-:Y:S01]  /*1b30*/  @!P0 SYNCS.ARRIVE.TRANS64.A1T0 RZ, [UR22+0xc8], RZ ;  /* 0x0000c8ffffff89a7 */ /* 0x000fe20008100016 */
[----:B------:R-:W-:Y:S02]  /*1b40*/  UISETP.GE.AND UP0, UPT, UR34, 0x1, UPT ;  /* 0x000000012200788c */ /* 0x000fe4000bf06270 */
[----:B------:R-:W-:-:S04]  /*1b50*/  SHF.L.U32 R2, R2, 0x1f, RZ ;  /* 0x0000001f02027819 */ /* 0x000fc800000006ff */
[----:B------:R1:W3:Y:S03]  /*1b60*/  SYNCS.PHASECHK.TRANS64.TRYWAIT P1, [UR4+0x40], R2 ;  /* 0x00004002ff0075a7 */ /* 0x0002e60008021104 */
[----:B------:R-:W-:Y:S05]  /*1b70*/  BRA.U !UP0, `(.L_x_23) ;  /* 0x0000000508747547 */ /* 0x000fea000b800000 */
[----:B------:R-:W4:Y:S01]  /*1b80*/  LDC.64 R8, c[0x0][0x480] ;  /* 0x00012000ff087b82 */ /* 0x000f220000000a00 */
[----:B------:R-:W2:Y:S01]  /*1b90*/  LDCU UR25, c[0x0][0x390] ;  /* 0x00007200ff1977ac */ /* 0x000ea20008000800 */
[----:B------:R-:W2:Y:S06]  /*1ba0*/  LDCU UR26, c[0x0][0x38c] ;  /* 0x00007180ff1a77ac */ /* 0x000eac0008000800 */
[----:B------:R-:W4:Y:S01]  /*1bb0*/  LDC.64 R6, c[0x0][0x488] ;  /* 0x00012200ff067b82 */ /* 0x000f220000000a00 */
[----:B------:R-:W2:Y:S01]  /*1bc0*/  LDCU.64 UR14, c[0x0][0x4b8] ;  /* 0x00009700ff0e77ac */ /* 0x000ea20008000a00 */
[----:B------:R-:W-:Y:S01]  /*1bd0*/  UIADD3 UR31, UPT, UPT, UR34, UR31, URZ ;  /* 0x0000001f221f7290 */ /* 0x000fe2000fffe0ff */
[----:B------:R-:W-:-:S05]  /*1be0*/  UMOV UR40, UR34 ;  /* 0x0000002200287c82 */ /* 0x000fca0008000000 */
[----:B-1----:R-:W1:Y:S01]  /*1bf0*/  LDC.64 R2, c[0x0][0x490] ;  /* 0x00012400ff027b82 */ /* 0x002e620000000a00 */
[----:B------:R-:W-:Y:S01]  /*1c00*/  UMOV UR38, UR32 ;  /* 0x0000002000267c82 */ /* 0x000fe20008000000 */
[----:B----4-:R-:W-:Y:S01]  /*1c10*/  IMAD.HI.U32 R9, R19, R9, RZ ;  /* 0x0000000913097227 */ /* 0x010fe200078e00ff */
[----:B------:R-:W-:-:S05]  /*1c20*/  ISETP.NE.AND P0, PT, R8, 0x1, PT ;  /* 0x000000010800780c */ /* 0x000fca0003f05270 */
[----:B------:R-:W4:Y:S01]  /*1c30*/  LDC.64 R4, c[0x0][0x4b0] ;  /* 0x00012c00ff047b82 */ /* 0x000f220000000a00 */
[----:B------:R-:W-:-:S04]  /*1c40*/  SHF.R.U32.HI R6, RZ, R6, R9 ;  /* 0x00000006ff067219 */ /* 0x000fc80000011609 */
        /* <DEDUP_REMOVED lines=10> */
[----:B----4-:R-:W-:Y:S02]  /*1cf0*/  R2UR UR8, R4 ;  /* 0x00000000040872ca */ /* 0x010fe400000e0000 */
[----:B------:R-:W-:Y:S02]  /*1d00*/  R2UR UR9, R9 ;  /* 0x00000000090972ca */ /* 0x000fe400000e0000 */
[----:B------:R-:W-:-:S06]  /*1d10*/  R2UR UR6, R5 ;  /* 0x00000000050672ca */ /* 0x000fcc00000e0000 */
[----:B------:R-:W-:Y:S01]  /*1d20*/  USEL UR13, UR4, UR13, !UP0 ;  /* 0x0000000d040d7287 */ /* 0x000fe2000c000000 */
[----:B------:R-:W4:Y:S05]  /*1d30*/  LDCU.64 UR4, c[0x0][0x4d8] ;  /* 0x00009b00ff0477ac */ /* 0x000f2a0008000a00 */
[----:B------:R-:W-:-:S04]  /*1d40*/  IMAD R12, RZ, RZ, -UR13 ;  /* 0x8000000dff0c7e24 */ /* 0x000fc8000f8e02ff */
[----:B------:R-:W-:Y:S01]  /*1d50*/  IMAD R12, R7, R12, R6 ;  /* 0x0000000c070c7224 */ /* 0x000fe200078e0206 */
[----:B-1----:R-:W-:-:S04]  /*1d60*/  R2UR UR11, R2 ;  /* 0x00000000020b72ca */ /* 0x002fc800000e0000 */
[----:B------:R-:W-:Y:S02]  /*1d70*/  R2UR UR7, R12 ;  /* 0x000000000c0772ca */ /* 0x000fe400000e0000 */
[----:B------:R-:W-:-:S07]  /*1d80*/  R2UR UR12, R3 ;  /* 0x00000000030c72ca */ /* 0x000fce00000e0000 */
[----:B------:R-:W-:-:S06]  /*1d90*/  UIMAD UR11, UR9, UR8, UR11 ;  /* 0x00000008090b72a4 */ /* 0x000fcc000f8e020b */
[----:B--2-4-:R-:W-:-:S12]  /*1da0*/  UIMAD UR12, UR7, UR6, UR12 ;  /* 0x00000006070c72a4 */ /* 0x014fd8000f8e020c */
.L_x_28:
[----:B------:R-:W-:Y:S01]  /*1db0*/  @!P5 MOV R3, 0x6000 ;  /* 0x000060000003d802 */ /* 0x000fe20000000f00 */
[----:B------:R-:W-:Y:S01]  /*1dc0*/  ULEA UR9, UR38, UR22, 0x3 ;  /* 0x0000001626097291 */ /* 0x000fe2000f8e18ff */
[----:B--23--:R-:W-:Y:S11]  /*1dd0*/  @P1 BRA `(.L_x_24) ;  /* 0x0000000000101947 */ /* 0x00cff60003800000 */
[----:B------:R-:W-:Y:S04]  /*1de0*/  MOV R2, UR33 ;  /* 0x0000002100027c02 */ /* 0x000fe80008000f00 */
[----:B------:R-:W-:Y:S04]  /*1df0*/  SHF.L.U32 R5, R2, 0x1f, RZ ;  /* 0x0000001f02057819 */ /* 0x000fe800000006ff */
[----:B------:R-:W1:Y:S02]  /*1e00*/  SYNCS.PHASECHK.TRANS64.TRYWAIT P0, [UR9+0x40], R5 ;  /* 0x00004005ff0075a7 */ /* 0x000e640008001109 */
[----:B-1----:R-:W-:Y:S05]  /*1e10*/  @!P0 BRA `(.L_x_25) ;  /* 0x0000006400608947 */ /* 0x002fea0003800000 */
.L_x_24:
[----:B------:R2:W-:Y:S01]  /*1e20*/  @!P5 SYNCS.ARRIVE.TRANS64 RZ, [UR9], R3 ;  /* 0x00000003ffffd9a7 */ /* 0x0005e20008000009 */
[----:B------:R-:W-:Y:S04]  /*1e30*/  BSSY.RECONVERGENT B0, `(.L_x_26) ;  /* 0x0000003000007945 */ /* 0x000fe80003800200 */
[----:B------:R-:W-:Y:S05]  /*1e40*/  @P4 BRA `(.L_x_27) ;  /* 0x0000000000044947 */ /* 0x000fea0003800000 */
[----:B------:R-:W-:Y:S05]  /*1e50*/  BPT.TRAP 0x1 ;  /* 0x000000040000795c */ /* 0x000fea0000300000 */
.L_x_27:
[----:B------:R-:W-:Y:S05]  /*1e60*/  BSYNC.RECONVERGENT B0 ;  /* 0x0000000000007941 */ /* 0x000fea0003800200 */
.L_x_26:
        /* <DEDUP_REMOVED lines=8> */
[----:B------:R-:W-:Y:S02]  /*1ef0*/  UIADD3 UR39, UPT, UPT, UR28, 0x1, URZ ;  /* 0x000000011c277890 */ /* 0x000fe4000fffe0ff */
[----:B------:R-:W-:Y:S01]  /*1f00*/  UIADD3 UR46, UP1, UPT, UR36, 0x80, URZ ;  /* 0x00000080242e7890 */ /* 0x000fe2000ff3e0ff */
[----:B-1----:R-:W-:Y:S01]  /*1f10*/  MOV R2, UR33 ;  /* 0x0000002100027c02 */ /* 0x002fe20008000f00 */
[----:B------:R-:W-:Y:S02]  /*1f20*/  UPRMT UR41, UR6, 0x40, UR7 ;  /* 0x0000004006297896 */ /* 0x000fe40008000007 */
[----:B------:R-:W-:Y:S01]  /*1f30*/  UISETP.NE.AND UP2, UPT, UR39, UR26, UPT ;  /* 0x0000001a2700728c */ /* 0x000fe2000bf45270 */
[----:B--2---:R-:W-:Y:S01]  /*1f40*/  SHF.L.U32 R3, R2, 0x1f, RZ ;  /* 0x0000001f02037819 */ /* 0x004fe200000006ff */
[----:B------:R-:W-:Y:S02]  /*1f50*/  USHF.L.U32 UR10, UR30, 0x6, URZ ;  /* 0x000000061e0a7899 */ /* 0x000fe400080006ff */
[----:B------:R-:W-:Y:S01]  /*1f60*/  UIADD3.X UR47, UPT, UPT, URZ, UR37, URZ, UP1, !UPT ;  /* 0x00000025ff2f7290 */ /* 0x000fe20008ffe4ff */
[----:B------:R1:W2:Y:S01]  /*1f70*/  SYNCS.PHASECHK.TRANS64.TRYWAIT P1, [UR8+0x40], R3 ;  /* 0x00004003ff0075a7 */ /* 0x0002a20008021108 */
[----:B------:R-:W-:Y:S02]  /*1f80*/  ULEA UR8, UR38, UR22, 0xd ;  /* 0x0000001626087291 */ /* 0x000fe4000f8e68ff */
[----:B------:R-:W-:Y:S02]  /*1f90*/  UPRMT UR48, UR41, 0x5410, URZ ;  /* 0x0000541029307896 */ /* 0x000fe400080000ff */
[----:B------:R-:W-:Y:S02]  /*1fa0*/  UIADD3 UR8, UPT, UPT, UR8, 0x4400, URZ ;  /* 0x0000440008087890 */ /* 0x000fe4000fffe0ff */
[----:B------:R-:W-:Y:S02]  /*1fb0*/  UIADD3 UR44, UP0, UPT, UR36, 0x180, URZ ;  /* 0x00000180242c7890 */ /* 0x000fe4000ff1e0ff */
[----:B------:R-:W-:Y:S02]  /*1fc0*/  ULEA UR16, UR38, UR22, 0xe ;  /* 0x0000001626107291 */ /* 0x000fe4000f8e70ff */
[----:B------:R-:W-:Y:S02]  /*1fd0*/  UIADD3.X UR45, UPT, UPT, URZ, UR37, URZ, UP0, !UPT ;  /* 0x00000025ff2d7290 */ /* 0x000fe400087fe4ff */
[----:B------:R-:W-:Y:S01]  /*1fe0*/  UIADD3 UR16, UPT, UPT, UR16, 0x14400, URZ ;  /* 0x0001440010107890 */ /* 0x000fe2000fffe0ff */
[----:B------:R1:W-:Y:S01]  /*1ff0*/  UTMALDG.4D.IM2COL [UR8], [UR46], UR48 ;  /* 0x000000082e0073b4 */ /* 0x0003e20008058030 */
[----:B------:R-:W-:Y:S02]  /*2000*/  UIADD3 UR38, UPT, UPT, UR29, 0x1, URZ ;  /* 0x000000011d267890 */ /* 0x000fe4000fffe0ff */
[----:B------:R-:W-:Y:S02]  /*2010*/  @UP2 UIADD3 UR38, UPT, UPT, UR29, URZ, URZ ;  /* 0x000000ff1d262290 */ /* 0x000fe4000fffe0ff */
[----:B------:R-:W-:Y:S02]  /*2020*/  UIADD3 UR41, UPT, UPT, UR30, 0x1, URZ ;  /* 0x000000011e297890 */ /* 0x000fe4000fffe0ff */
[----:B------:R-:W-:Y:S02]  /*2030*/  UISETP.NE.AND UP0, UPT, UR38, UR25, UPT ;  /* 0x000000192600728c */ /* 0x000fe4000bf05270 */
[----:B------:R-:W-:Y:S01]  /*2040*/  UIADD3 UR49, UPT, UPT, UR40, -0x1, URZ ;  /* 0xffffffff28317890 */ /* 0x000fe2000fffe0ff */
[----:B------:R-:W-:Y:S01]  /*2050*/  UMOV UR42, 0x0 ;  /* 0x00000000002a7882 */ /* 0x000fe20000000000 */
[----:B------:R-:W-:Y:S01]  /*2060*/  UMOV UR43, 0x10000000 ;  /* 0x10000000002b7882 */ /* 0x000fe20000000000 */
[----:B------:R-:W-:Y:S01]  /*2070*/  UMOV UR19, UR27 ;  /* 0x0000001b00137c82 */ /* 0x000fe20008000000 */
[----:B------:R-:W-:Y:S01]  /*2080*/  UMOV UR20, UR28 ;  /* 0x0000001c00147c82 */ /* 0x000fe20008000000 */
[----:B------:R-:W-:Y:S01]  /*2090*/  USEL UR28, UR39, URZ, UP2 ;  /* 0x000000ff271c7287 */ /* 0x000fe20009000000 */
[----:B------:R-:W-:Y:S03]  /*20a0*/  UMOV UR21, UR29 ;  /* 0x0000001d00157c82 */ /* 0x000fe60008000000 */
[----:B------:R-:W-:Y:S02]  /*20b0*/  @UP0 UIADD3 UR41, UPT, UPT, UR30, URZ, URZ ;  /* 0x000000ff1e290290 */ /* 0x000fe4000fffe0ff */
[----:B------:R-:W-:Y:S01]  /*20c0*/  USEL UR29, UR38, URZ, UP0 ;  /* 0x000000ff261d7287 */ /* 0x000fe20008000000 */
[----:B------:R-:W-:Y:S01]  /*20d0*/  UMOV UR17, UR9 ;  /* 0x0000000900117c82 */ /* 0x000fe20008000000 */
[----:B------:R-:W-:Y:S01]  /*20e0*/  UMOV UR18, UR10 ;  /* 0x0000000a00127c82 */ /* 0x000fe20008000000 */
[----:B------:R-:W-:Y:S01]  /*20f0*/  UISETP.GT.U32.AND UP0, UPT, UR40, 0x1, UPT ;  /* 0x000000012800788c */ /* 0x000fe2000bf04070 */
[----:B------:R1:W-:Y:S01]  /*2100*/  UTMALDG.4D [UR16], [UR44], desc[UR42] ;  /* 0x00002a102c0075b4 */ /* 0x0003e20008019000 */
[----:B------:R-:W-:Y:S01]  /*2110*/  UMOV UR38, UR32 ;  /* 0x0000002000267c82 */ /* 0x000fe20008000000 */
[----:B------:R-:W-:Y:S01]  /*2120*/  UMOV UR40, UR49 ;  /* 0x0000003100287c82 */ /* 0x000fe20008000000 */
[----:B------:R-:W-:Y:S05]  /*2130*/  UMOV UR30, UR41 ;  /* 0x00000029001e7c82 */ /* 0x000fea0008000000 */
[----:B-1----:R-:W-:Y:S05]  /*2140*/  BRA.U UP0, `(.L_x_28) ;  /* 0xfffffffd00187547 */ /* 0x002fea000b83ffff */
.L_x_23:
[----:B------:R-:W-:Y:S01]  /*2150*/  SHF.L.U32 R3, R10, 0x1f, RZ ;  /* 0x0000001f0a037819 */ /* 0x000fe200000006ff */
[----:B------:R-:W-:-:S03]  /*2160*/  NOP ;  /* 0x0000000000007918 */ /* 0x000fc60000000000 */
[----:B------:R-:W4:Y:S02]  /*2170*/  SYNCS.PHASECHK.TRANS64.TRYWAIT P0, [UR22+0xd0], R3 ;  /* 0x0000d003ff0075a7 */ /* 0x000f240008001116 */
[----:B----4-:R-:W-:Y:S05]  /*2180*/  @!P0 BRA `(.L_x_29) ;  /* 0x00000060009c8947 */ /* 0x010fea0003800000 */
.L_x_130:
[----:B------:R-:W4:Y:S01]  /*2190*/  LDS.128 R4, [UR22+0x110] ;  /* 0x00011016ff047984 */ /* 0x000f220008000c00 */
[----:B------:R-:W-:Y:S01]  /*21a0*/  UIADD3 UR4, UPT, UPT, UR22, 0xd8, URZ ;  /* 0x000000d816047890 */ /* 0x000fe2000fffe0ff */
[----:B------:R-:W-:Y:S01]  /*21b0*/  ISETP.GE.AND P0, PT, R26, 0x1, PT ;  /* 0x000000011a00780c */ /* 0x000fe20003f06270 */
[----:B------:R-:W-:Y:S01]  /*21c0*/  @!PT LDS RZ, [RZ] ;  /* 0x00000000fffff984 */ /* 0x000fe20000000800 */
[----:B------:R-:W-:Y:S01]  /*21d0*/  @!PT LDS RZ, [RZ] ;  /* 0x00000000fffff984 */ /* 0x000fe20000000800 */
[----:B------:R-:W-:Y:S01]  /*21e0*/  @!PT LDS RZ, [RZ] ;  /* 0x00000000fffff984 */ /* 0x000fe20000000800 */
[----:B------:R-:W-:Y:S01]  /*21f0*/  @!PT LDS RZ, [RZ] ;  /* 0x00000000fffff984 */ /* 0x000fe20000000800 */
[----:B------:R1:W-:Y:S06]  /*2200*/  MEMBAR.ALL.CTA ;  /* 0x0000000000007992 */ /* 0x0003ec0000008000 */
[----:B-1----:R-:W1:Y:S01]  /*2210*/  FENCE.VIEW.ASYNC.S ;  /* 0x00000000000073c6 */ /* 0x002e620000000000 */
[----:B------:R-:W-:-:S09]  /*2220*/  UPRMT UR4, URZ, 0x654, UR4 ;  /* 0x00000654ff047896 */ /* 0x000fd20008000004 */
[----:B-1----:R-:W-:Y:S01]  /*2230*/  SYNCS.ARRIVE.TRANS64.RED.A1T0 RZ, [UR4], RZ ;  /* 0x000000ffffff79a7 */ /* 0x002fe20008100404 */
[----:B----4-:R-:W-:-:S13]  /*2240*/  LOP3.LUT P3, RZ, R6, 0x1, RZ, 0xc0, !PT ;  /* 0x0000000106ff7812 */ /* 0x010fda000786c0ff */
[----:B------:R-:W-:Y:S02]  /*2250*/  @P3 MOV R15, R4 ;  /* 0x00000004000f3202 */ /* 0x000fe40000000f00 */
[----:B------:R-:W-:Y:S01]  /*2260*/  @P3 LOP3.LUT R13, R5, 0xffff, RZ, 0xc0, !PT ;  /* 0x0000ffff050d3812 */ /* 0x000fe200078ec0ff */
[----:B------:R-:W-:Y:S06]  /*2270*/  @!P0 BRA `(.L_x_30) ;  /* 0x0000000000b88947 */ /* 0x000fec0003800000 */
[----:B------:R-:W1:Y:S01]  /*2280*/  LDC.64 R4, c[0x0][0xb18] ;  /* 0x0002c600ff047b82 */ /* 0x000e620000000a00 */
[----:B--2---:R-:W-:-:S07]  /*2290*/  ISETP.NE.AND P2, PT, R26, 0x1, PT ;  /* 0x000000011a00780c */ /* 0x004fce0003f45270 */
[----:B------:R-:W2:Y:S08]  /*22a0*/  LDC.64 R6, c[0x0][0xb10] ;  /* 0x0002c400ff067b82 */ /* 0x000eb00000000a00 */
[----:B------:R-:W4:Y:S08]  /*22b0*/  LDC R8, c[0x0][0xb20] ;  /* 0x0002c800ff087b82 */ /* 0x000f300000000800 */
[----:B------:R-:W3:Y:S01]  /*22c0*/  LDC R12, c[0x0][0xb0c] ;  /* 0x0002c300ff0c7b82 */ /* 0x000ee20000000800 */
[----:B-1----:R-:W-:Y:S01]  /*22d0*/  IMAD.HI.U32 R9, R0, R5, RZ ;  /* 0x0000000500097227 */ /* 0x002fe200078e00ff */
[----:B------:R-:W-:-:S03]  /*22e0*/  ISETP.NE.AND P0, PT, R4, 0x1, PT ;  /* 0x000000010400780c */ /* 0x000fc60003f05270 */
[----:B------:R-:W-:-:S03]  /*22f0*/  IMAD.HI.U32 R5, R13, R5, RZ ;  /* 0x000000050d057227 */ /* 0x000fc600078e00ff */
[----:B------:R-:W1:Y:S01]  /*2300*/  LDC.64 R2, c[0x0][0xb28] ;  /* 0x0002ca00ff027b82 */ /* 0x000e620000000a00 */
[----:B--2---:R-:W-:-:S04]  /*2310*/  IMAD.HI.U32 R14, R11, R6, RZ ;  /* 0x000000060b0e7227 */ /* 0x004fc800078e00ff */
[----:B------:R-:W-:Y:S01]  /*2320*/  IMAD.HI.U32 R16, R15, R6, RZ ;  /* 0x000000060f107227 */ /* 0x000fe200078e00ff */
[----:B------:R-:W-:Y:S02]  /*2330*/  SHF.R.U32.HI R14, RZ, R7, R14 ;  /* 0x00000007ff0e7219 */ /* 0x000fe4000001160e */
[-C--:B----4-:R-:W-:Y:S02]  /*2340*/  SHF.R.U32.HI R9, RZ, R8.reuse, R9 ;  /* 0x00000008ff097219 */ /* 0x090fe40000011609 */
[----:B------:R-:W-:Y:S02]  /*2350*/  SHF.R.U32.HI R8, RZ, R8, R5 ;  /* 0x00000008ff087219 */ /* 0x000fe40000011605 */
[----:B------:R-:W-:Y:S02]  /*2360*/  SEL R9, R0, R9, !P0 ;  /* 0x0000000900097207 */ /* 0x000fe40004000000 */
[----:B------:R-:W-:Y:S02]  /*2370*/  SHF.R.U32.HI R16, RZ, R7, R16 ;  /* 0x00000007ff107219 */ /* 0x000fe40000011610 */
[----:B---3--:R-:W-:-:S02]  /*2380*/  ISETP.NE.AND P1, PT, R12, 0x1, PT ;  /* 0x000000010c00780c */ /* 0x008fc40003f25270 */
[----:B------:R-:W-:Y:S02]  /*2390*/  SEL R5, R13, R8, !P0 ;  /* 0x000000080d057207 */ /* 0x000fe40004000000 */
[----:B------:R-:W-:Y:S02]  /*23a0*/  SEL R17, R11, R14, !P1 ;  /* 0x0000000e0b117207 */ /* 0x000fe40004800000 */
[----:B------:R-:W-:Y:S01]  /*23b0*/  SEL R7, R15, R16, !P1 ;  /* 0x000000100f077207 */ /* 0x000fe20004800000 */
[----:B-1----:R-:W-:-:S04]  /*23c0*/  IMAD.HI.U32 R14, R9, R2, RZ ;  /* 0x00000002090e7227 */ /* 0x002fc800078e00ff */
[----:B------:R-:W-:Y:S01]  /*23d0*/  IMAD.HI.U32 R6, R17, R2, RZ ;  /* 0x0000000211067227 */ /* 0x000fe200078e00ff */
[----:B------:R-:W-:-:S04]  /*23e0*/  @P2 SHF.R.U32.HI R9, RZ, R3, R14 ;  /* 0x00000003ff092219 */ /* 0x000fc8000001160e */
        /* <DEDUP_REMOVED lines=8> */
[----:B------:R-:W-:-:S04]  /*2470*/  @!P0 IMAD.HI.U32 R8, R7, R2, RZ ;  /* 0x0000000207088227 */ /* 0x000fc800078e00ff */
[----:B------:R-:W-:Y:S01]  /*2480*/  IMAD.MOV R2, RZ, RZ, -R6 ;  /* 0x000000ffff027224 */ /* 0x000fe200078e0a06 */
[----:B------:R-:W-:-:S03]  /*2490*/  @!P0 SHF.R.U32.HI R8, RZ, R3, R8 ;  /* 0x00000003ff088219 */ /* 0x000fc60000011608 */
[----:B------:R-:W-:Y:S01]  /*24a0*/  IMAD R2, R26, R2, R5 ;  /* 0x000000021a027224 */ /* 0x000fe200078e0205 */
[----:B------:R-:W-:Y:S02]  /*24b0*/  @!P0 SEL R3, R7, R8, !P2 ;  /* 0x0000000807038207 */ /* 0x000fe40005000000 */
[----:B------:R-:W-:-:S03]  /*24c0*/  IADD3 R8, PT, PT, -R5, RZ, RZ ;  /* 0x000000ff05087210 */ /* 0x000fc60007ffe1ff */
[--C-:B------:R-:W-:Y:S02]  /*24d0*/  @!P0 IMAD.IADD R6, R6, 0x1, -R3.reuse ;  /* 0x0000000106068824 */ /* 0x100fe400078e0a03 */
[----:B------:R-:W-:Y:S01]  /*24e0*/  @!P0 IMAD R3, R2, R17, R3 ;  /* 0x0000001102038224 */ /* 0x000fe200078e0203 */
[----:B------:R-:W-:Y:S01]  /*24f0*/  IADD3 R2, PT, PT, -R7, RZ, RZ ;  /* 0x000000ff07027210 */ /* 0x000fe20007ffe1ff */
[----:B------:R-:W-:Y:S02]  /*2500*/  @!P0 IMAD R5, R26, R6, R7 ;  /* 0x000000061a058224 */ /* 0x000fe400078e0207 */
[----:B------:R-:W-:Y:S02]  /*2510*/  IMAD R8, R4, R8, R13 ;  /* 0x0000000804087224 */ /* 0x000fe400078e020d */
[----:B------:R-:W-:Y:S02]  /*2520*/  @!P0 IMAD.MOV.U32 R7, RZ, RZ, R3 ;  /* 0x000000ffff078224 */ /* 0x000fe400078e0003 */
[----:B------:R-:W-:-:S02]  /*2530*/  IMAD R2, R12, R2, R15 ;  /* 0x000000020c027224 */ /* 0x000fc400078e020f */
[----:B------:R-:W-:Y:S02]  /*2540*/  IMAD R13, R5, R4, R8 ;  /* 0x00000004050d7224 */ /* 0x000fe400078e0208 */
[----:B------:R-:W-:Y:S02]  /*2550*/  IMAD R15, R7, R12, R2 ;  /* 0x0000000c070f7224 */ /* 0x000fe400078e0202 */
.L_x_30:
[----:B------:R-:W1:Y:S02]  /*2560*/  LDCU UR4, c[0x0][0xb30] ;  /* 0x00016600ff0477ac */ /* 0x000e640008000800 */
[----:B-1----:R-:W-:-:S09]  /*2570*/  UISETP.NE.AND UP0, UPT, UR4, 0x1, UPT ;  /* 0x000000010400788c */ /* 0x002fd2000bf05270 */
[----:B------:R-:W-:Y:S05]  /*2580*/  BRA.U UP0, `(.L_x_31) ;  /* 0x0000000100407547 */ /* 0x000fea000b800000 */
[----:B------:R-:W1:Y:S08]  /*2590*/  LDC.64 R4, c[0x0][0xb10] ;  /* 0x0002c400ff047b82 */ /* 0x000e700000000a00 */
[----:B------:R-:W4:Y:S08]  /*25a0*/  LDC.64 R2, c[0x0][0xb18] ;  /* 0x0002c600ff027b82 */ /* 0x000f300000000a00 */
[----:B------:R-:W2:Y:S08]  /*25b0*/  LDC R6, c[0x0][0xb20] ;  /* 0x0002c800ff067b82 */ /* 0x000eb00000000800 */
[----:B------:R-:W3:Y:S01]  /*25c0*/  LDC R8, c[0x0][0xb0c] ;  /* 0x0002c300ff087b82 */ /* 0x000ee20000000800 */
[----:B-1----:R-:W-:-:S05]  /*25d0*/  IMAD.HI.U32 R4, R15, R4, RZ ;  /* 0x000000040f047227 */ /* 0x002fca00078e00ff */
[----:B------:R-:W-:Y:S01]  /*25e0*/  SHF.R.U32.HI R4, RZ, R5, R4 ;  /* 0x00000005ff047219 */ /* 0x000fe20000011604 */
[----:B----4-:R-:W-:Y:S01]  /*25f0*/  IMAD.HI.U32 R3, R13, R3, RZ ;  /* 0x000000030d037227 */ /* 0x010fe200078e00ff */
[----:B------:R-:W-:-:S04]  /*2600*/  ISETP.NE.AND P0, PT, R2, 0x1, PT ;  /* 0x000000010200780c */ /* 0x000fc80003f05270 */
[----:B--2---:R-:W-:-:S04]  /*2610*/  SHF.R.U32.HI R6, RZ, R6, R3 ;  /* 0x00000006ff067219 */ /* 0x004fc80000011603 */
[----:B------:R-:W-:Y:S02]  /*2620*/  SEL R3, R13, R6, !P0 ;  /* 0x000000060d037207 */ /* 0x000fe40004000000 */
[----:B---3--:R-:W-:-:S04]  /*2630*/  ISETP.NE.AND P1, PT, R8, 0x1, PT ;  /* 0x000000010800780c */ /* 0x008fc80003f25270 */
[----:B------:R-:W-:-:S05]  /*2640*/  SEL R4, R15, R4, !P1 ;  /* 0x000000040f047207 */ /* 0x000fca0004800000 */
[----:B------:R-:W-:Y:S02]  /*2650*/  IMAD.IADD R5, R3, 0x1, -R4 ;  /* 0x0000000103057824 */ /* 0x000fe400078e0a04 */
[----:B------:R-:W-:Y:S02]  /*2660*/  IMAD.IADD R3, R4, 0x1, -R3 ;  /* 0x0000000104037824 */ /* 0x000fe400078e0a03 */
[----:B------:R-:W-:Y:S02]  /*2670*/  IMAD R15, R5, R8, R15 ;  /* 0x00000008050f7224 */ /* 0x000fe400078e020f */
[----:B------:R-:W-:-:S07]  /*2680*/  IMAD R13, R3, R2, R13 ;  /* 0x00000002030d7224 */ /* 0x000fce00078e020d */
.L_x_31:
[----:B------:R-:W-:Y:S01]  /*2690*/  UMOV UR20, UR31 ;  /* 0x0000001f00147c82 */ /* 0x000fe20008000000 */
[----:B------:R-:W-:Y:S01]  /*26a0*/  PLOP3.LUT P0, PT, PT, PT, PT, 0x80, 0x8 ;  /* 0x000000000008781c */ /* 0x000fe20003f0f070 */
[----:B------:R-:W-:Y:S01]  /*26b0*/  IMAD.IADD R19, R15, 0x1, R64 ;  /* 0x000000010f137824 */ /* 0x000fe200078e0240 */
[----:B------:R-:W-:Y:S01]  /*26c0*/  LOP3.LUT R10, R10, 0x1, RZ, 0x3c, !PT ;  /* 0x000000010a0a7812 */ /* 0x000fe200078e3cff */
[----:B------:R-:W-:Y:S01]  /*26d0*/  IMAD.IADD R16, R13, 0x1, R62 ;  /* 0x000000010d107824 */ /* 0x000fe200078e023e */
[----:B------:R-:W-:Y:S09]  /*26e0*/  @P3 BRA `(.L_x_32) ;  /* 0xffffffec00603947 */ /* 0x000ff2000383ffff */
[----:B------:R-:W-:Y:S01]  /*26f0*/  UIADD3 UR22, UPT, UPT, UR22, 0x40, URZ ;  /* 0x0000004016167890 */ /* 0x000fe2000fffe0ff */
[----:B------:R-:W-:-:S03]  /*2700*/  MOV R3, UR33 ;  /* 0x0000002100037c02 */ /* 0x000fc60008000f00 */
[----:B------:R-:W-:Y:S01]  /*2710*/  ULEA UR4, UR32, UR22, 0x3 ;  /* 0x0000001620047291 */ /* 0x000fe2000f8e18ff */
[----:B------:R-:W-:-:S08]  /*2720*/  SHF.L.U32 R3, R3, 0x1f, RZ ;  /* 0x0000001f03037819 */ /* 0x000fd000000006ff */
[----:B------:R-:W1:Y:S02]  /*2730*/  SYNCS.PHASECHK.TRANS64.TRYWAIT P0, [UR4], R3 ;  /* 0x00000003ff0075a7 */ /* 0x000e640008001104 */
[----:B-1----:R-:W-:Y:S05]  /*2740*/  @!P0 BRA `(.L_x_33) ;  /* 0x0000005c00448947 */ /* 0x002fea0003800000 */
.L_x_132:
[----:B------:R-:W-:-:S04]  /*2750*/  UIADD3 UR6, UPT, UPT, UR32, 0x1, URZ ;  /* 0x0000000120067890 */ /* 0x000fc8000fffe0ff */
[----:B------:R-:W-:-:S04]  /*2760*/  UISETP.NE.AND UP0, UPT, UR6, 0x8, UPT ;  /* 0x000000080600788c */ /* 0x000fc8000bf05270 */
[----:B------:R-:W-:Y:S02]  /*2770*/  USEL UR5, URZ, 0x1, UP0 ;  /* 0x00000001ff057887 */ /* 0x000fe40008000000 */
[----:B------:R-:W-:Y:S02]  /*2780*/  USEL UR6, UR6, URZ, UP0 ;  /* 0x000000ff06067287 */ /* 0x000fe40008000000 */
[----:B------:R-:W-:Y:S02]  /*2790*/  ULOP3.LUT UR5, UR33, UR5, URZ, 0x3c, !UPT ;  /* 0x0000000521057292 */ /* 0x000fe4000f8e3cff */
[----:B------:R-:W-:-:S04]  /*27a0*/  ULEA UR4, UR6, UR22, 0x3 ;  /* 0x0000001606047291 */ /* 0x000fc8000f8e18ff */
[----:B-1----:R-:W-:-:S04]  /*27b0*/  MOV R3, UR5 ;  /* 0x0000000500037c02 */ /* 0x002fc80008000f00 */
[----:B------:R-:W-:-:S04]  /*27c0*/  SHF.L.U32 R3, R3, 0x1f, RZ ;  /* 0x0000001f03037819 */ /* 0x000fc800000006ff */
[----:B------:R-:W1:Y:S02]  /*27d0*/  SYNCS.PHASECHK.TRANS64.TRYWAIT P0, [UR4], R3 ;  /* 0x00000003ff0075a7 */ /* 0x000e640008001104 */
[----:B-1----:R-:W-:Y:S05]  /*27e0*/  @!P0 BRA `(.L_x_34) ;  /* 0x0000005c00348947 */ /* 0x002fea0003800000 */
.L_x_134:
        /* <DEDUP_REMOVED lines=10> */
.L_x_136:
        /* <DEDUP_REMOVED lines=10> */
.L_x_138:
        /* <DEDUP_REMOVED lines=10> */
.L_x_140:
        /* <DEDUP_REMOVED lines=10> */
.L_x_142:
        /* <DEDUP_REMOVED lines=10> */
.L_x_144:
[----:B------:R-:W-:-:S04]  /*2b10*/  UIADD3 UR6, UPT, UPT, UR6, 0x1, URZ ;  /* 0x0000000106067890 */ /* 0x000fc8000fffe0ff */
[----:B------:R-:W-:-:S04]  /*2b20*/  UISETP.NE.AND UP0, UPT, UR6, 0x8, UPT ;  /* 0x000000080600788c */ /* 0x000fc8000bf05270 */
[----:B------:R-:W-:Y:S02]  /*2b30*/  USEL UR4, URZ, 0x1, UP0 ;  /* 0x00000001ff047887 */ /* 0x000fe40008000000 */
[----:B------:R-:W-:Y:S02]  /*2b40*/  USEL UR6, UR6, URZ, UP0 ;  /* 0x000000ff06067287 */ /* 0x000fe40008000000 */
[----:B------:R-:W-:Y:S02]  /*2b50*/  ULOP3.LUT UR4, UR5, UR4, URZ, 0x3c, !UPT ;  /* 0x0000000405047292 */ /* 0x000fe4000f8e3cff */
[----:B------:R-:W-:-:S04]  /*2b60*/  ULEA UR6, UR6, UR22, 0x3 ;  /* 0x0000001606067291 */ /* 0x000fc8000f8e18ff */
[----:B------:R-:W-:Y:S02]  /*2b70*/  IMAD.U32 R2, RZ, RZ, UR4 ;  /* 0x00000004ff027e24 */ /* 0x000fe4000f8e00ff */
[----:B-1----:R-:W-:-:S03]  /*2b80*/  MOV R0, UR6 ;  /* 0x0000000600007c02 */ /* 0x002fc60008000f00 */
[----:B------:R-:W-:-:S07]  /*2b90*/  SHF.L.U32 R3, R2, 0x1f, RZ ;  /* 0x0000001f02037819 */ /* 0x000fce00000006ff */
.L_x_40:
[----:B-1----:R1:W4:Y:S02]  /*2ba0*/  SYNCS.PHASECHK.TRANS64.TRYWAIT P0, [R0+URZ], R3 ;  /* 0x00000003000075a7 */ /* 0x00232400080011ff */
[----:B----4-:R-:W-:Y:S05]  /*2bb0*/  @!P0 NANOSLEEP.SYNCS 0x989680 ;  /* 0x009896800000895d */ /* 0x010fea0003900000 */
[----:B------:R-:W4:Y:S02]  /*2bc0*/  @!P0 SYNCS.PHASECHK.TRANS64 P0, [R0+URZ], R3 ;  /* 0x00000003000085a7 */ /* 0x000f2400080010ff */
[----:B----4-:R-:W-:Y:S05]  /*2bd0*/  @P0 EXIT ;  /* 0x000000000000094d */ /* 0x010fea0003800000 */
[----:B------:R-:W-:Y:S05]  /*2be0*/  BRA `(.L_x_40) ;  /* 0xfffffffc00ec7947 */ /* 0x000fea000383ffff */
.L_x_16:
[----:B------:R-:W-:-:S04]  /*2bf0*/  UISETP.NE.AND UP1, UPT, UR45, URZ, UPT ;  /* 0x000000ff2d00728c */ /* 0x000fc8000bf25270 */
[----:B------:R-:W-:-:S09]  /*2c00*/  UISETP.NE.OR UP1, UPT, UR8, 0x1, UP1 ;  /* 0x000000010800788c */ /* 0x000fd20008f25670 */
[----:B------:R-:W-:Y:S05]  /*2c10*/  BRA.U UP1, `(.L_x_41) ;  /* 0x0000000101b07547 */ /* 0x000fea000b800000 */
[----:B------:R-:W-:Y:S01]  /*2c20*/  UMOV UR4, 0x400 ;  /* 0x0000040000047882 */ /* 0x000fe20000000000 */
[----:B------:R-:W-:Y:S01]  /*2c30*/  HFMA2 R3, -RZ, RZ, 0, 5.9604644775390625e-08 ;  /* 0x00000001ff037431 */ /* 0x000fe200000001ff */
[----:B------:R-:W-:Y:S01]  /*2c40*/  ULEA UR45, UR45, UR4, 0x18 ;  /* 0x000000042d2d7291 */ /* 0x000fe2000f8ec0ff */
[----:B------:R-:W-:Y:S01]  /*2c50*/  ISETP.NE.AND P0, PT, R2, RZ, PT ;  /* 0x000000ff0200720c */ /* 0x000fe20003f05270 */
[----:B------:R-:W-:Y:S02]  /*2c60*/  IMAD.MOV.U32 R8, RZ, RZ, RZ ;  /* 0x000000ffff087224 */ /* 0x000fe400078e00ff */
[----:B------:R-:W-:Y:S02]  /*2c70*/  UIADD3 UR6, UPT, UPT, UR45, 0xd8, URZ ;  /* 0x000000d82d067890 */ /* 0x000fe4000fffe0ff */
[----:B------:R-:W-:Y:S02]  /*2c80*/  UIADD3 UR7, UPT, UPT, UR45, 0xd0, URZ ;  /* 0x000000d02d077890 */ /* 0x000fe4000fffe0ff */
[----:B------:R-:W-:-:S12]  /*2c90*/  UPRMT UR6, URZ, 0x654, UR6 ;  /* 0x00000654ff067896 */ /* 0x000fd80008000006 */
.L_x_44:
[----:B------:R-:W-:Y:S01]  /*2ca0*/  SHF.L.U32 R7, R3, 0x1f, RZ ;  /* 0x0000001f03077819 */ /* 0x000fe200000006ff */
[----:B------:R-:W-:Y:S02]  /*2cb0*/  IMAD.U32 R9, RZ, RZ, UR7 ;  /* 0x00000007ff097e24 */ /* 0x000fe4000f8e00ff */
[----:B------:R-:W-:Y:S01]  /*2cc0*/  @!P0 IMAD.MOV.U32 R5, RZ, RZ, 0x10 ;  /* 0x00000010ff058424 */ /* 0x000fe200078e00ff */
[----:B------:R-:W1:Y:S02]  /*2cd0*/  SYNCS.PHASECHK.TRANS64.TRYWAIT P1, [UR45+0xd8], R7 ;  /* 0x0000d807ff0075a7 */ /* 0x000e64000802112d */
[----:B------:R-:W-:-:S04]  /*2ce0*/  PRMT R9, R2, 0x654, R9 ;  /* 0x0000065402097816 */ /* 0x000fc80000000009 */
[----:B------:R-:W-:Y:S01]  /*2cf0*/  SEL R0, R9, R0, !P0 ;  /* 0x0000000009007207 */ /* 0x000fe20004000000 */
[----:B-1----:R-:W-:Y:S06]  /*2d00*/  @!P1 BRA `(.L_x_42) ;  /* 0x00000058007c9947 */ /* 0x002fec0003800000 */
.L_x_146:
[----:B------:R-:W-:Y:S01]  /*2d10*/  UIADD3 UR4, UPT, UPT, UR45, 0x110, URZ ;  /* 0x000001102d047890 */ /* 0x000fe2000fffe0ff */
[----:B------:R2:W-:Y:S01]  /*2d20*/  @!P0 SYNCS.ARRIVE.TRANS64.RED RZ, [R0+URZ], R5 ;  /* 0x0000000500ff89a7 */ /* 0x0005e200080004ff */
[----:B------:R-:W-:Y:S01]  /*2d30*/  UIADD3 UR5, UPT, UPT, UR45, 0xd0, URZ ;  /* 0x000000d02d057890 */ /* 0x000fe2000fffe0ff */
[----:B------:R-:W-:-:S08]  /*2d40*/  LOP3.LUT R3, R3, 0x1, RZ, 0x3c, !PT ;  /* 0x0000000103037812 */ /* 0x000fd000078e3cff */
[----:B------:R-:W-:Y:S06]  /*2d50*/  UGETNEXTWORKID.BROADCAST [UR4], [UR5] ;  /* 0x00000000040073ca */ /* 0x000fec0008000100 */
[----:B--2---:R-:W-:-:S04]  /*2d60*/  SHF.L.U32 R5, R8, 0x1f, RZ ;  /* 0x0000001f08057819 */ /* 0x004fc800000006ff */
[----:B------:R-:W2:Y:S02]  /*2d70*/  SYNCS.PHASECHK.TRANS64.TRYWAIT P1, [UR45+0xd0], R5 ;  /* 0x0000d005ff0075a7 */ /* 0x000ea4000802112d */
[----:B--2---:R-:W-:Y:S05]  /*2d80*/  @!P1 BRA `(.L_x_43) ;  /* 0x0000005800749947 */ /* 0x004fea0003800000 */
.L_x_148:
[----:B-1----:R-:W1:Y:S01]  /*2d90*/  LDS.128 R4, [UR45+0x110] ;  /* 0x0001102dff047984 */ /* 0x002e620008000c00 */
[----:B------:R-:W-:Y:S01]  /*2da0*/  LOP3.LUT R8, R8, 0x1, RZ, 0x3c, !PT ;  /* 0x0000000108087812 */ /* 0x000fe200078e3cff */
[----:B------:R-:W-:Y:S01]  /*2db0*/  @!PT LDS RZ, [RZ] ;  /* 0x00000000fffff984 */ /* 0x000fe20000000800 */
[----:B------:R-:W-:Y:S01]  /*2dc0*/  @!PT LDS RZ, [RZ] ;  /* 0x00000000fffff984 */ /* 0x000fe20000000800 */
[----:B------:R-:W-:Y:S01]  /*2dd0*/  @!PT LDS RZ, [RZ] ;  /* 0x00000000fffff984 */ /* 0x000fe20000000800 */
[----:B------:R-:W-:Y:S01]  /*2de0*/  @!PT LDS RZ, [RZ] ;  /* 0x00000000fffff984 */ /* 0x000fe20000000800 */
[----:B------:R2:W-:Y:S06]  /*2df0*/  MEMBAR.ALL.CTA ;  /* 0x0000000000007992 */ /* 0x0005ec0000008000 */
[----:B--2---:R-:W2:Y:S02]  /*2e00*/  FENCE.VIEW.ASYNC.S ;  /* 0x00000000000073c6 */ /* 0x004ea40000000000 */
[----:B--2---:R-:W-:Y:S01]  /*2e10*/  SYNCS.ARRIVE.TRANS64.RED.A1T0 RZ, [UR6], RZ ;  /* 0x000000ffffff79a7 */ /* 0x004fe20008100406 */
[----:B-1----:R-:W-:-:S13]  /*2e20*/  LOP3.LUT P1, RZ, R6, 0x1, RZ, 0xc0, !PT ;  /* 0x0000000106ff7812 */ /* 0x002fda000782c0ff */
[----:B------:R-:W-:Y:S05]  /*2e30*/  @P1 BRA `(.L_x_44) ;  /* 0xfffffffc00981947 */ /* 0x000fea000383ffff */
[----:B------:R-:W-:-:S04]  /*2e40*/  SHF.L.U32 R0, R3, 0x1f, RZ ;  /* 0x0000001f03007819 */ /* 0x000fc800000006ff */
[----:B------:R-:W1:Y:S02]  /*2e50*/  SYNCS.PHASECHK.TRANS64 P0, [UR45+0xd8], R0 ;  /* 0x0000d800ff0075a7 */ /* 0x000e64000800102d */
[----:B-1----:R-:W-:Y:S05]  /*2e60*/  @P0 EXIT ;  /* 0x000000000000094d */ /* 0x002fea0003800000 */
[----:B------:R-:W-:-:S07]  /*2e70*/  MOV R0, UR45 ;  /* 0x0000002d00007c02 */ /* 0x000fce0008000f00 */
.L_x_45:
[----:B-1----:R-:W-:-:S04]  /*2e80*/  SHF.L.U32 R5, R3, 0x1f, RZ ;  /* 0x0000001f03057819 */ /* 0x002fc800000006ff */
[----:B------:R1:W2:Y:S03]  /*2e90*/  SYNCS.PHASECHK.TRANS64.TRYWAIT P0, [R0+URZ+0xd8], R5 ;  /* 0x0000d805000075a7 */ /* 0x0002a600080011ff */
[----:B--2---:R-:W-:Y:S05]  /*2ea0*/  @!P0 NANOSLEEP.SYNCS 0x989680 ;  /* 0x009896800000895d */ /* 0x004fea0003900000 */
[----:B------:R-:W2:Y:S02]  /*2eb0*/  @!P0 SYNCS.PHASECHK.TRANS64 P0, [R0+URZ+0xd8], R5 ;  /* 0x0000d805000085a7 */ /* 0x000ea400080010ff */
[----:B--2---:R-:W-:Y:S05]  /*2ec0*/  @P0 EXIT ;  /* 0x000000000000094d */ /* 0x004fea0003800000 */
[----:B------:R-:W-:Y:S05]  /*2ed0*/  BRA `(.L_x_45) ;  /* 0xfffffffc00e87947 */ /* 0x000fea000383ffff */
.L_x_41:
[----:B------:R-:W-:-:S09]  /*2ee0*/  UISETP.NE.AND UP1, UPT, UR8, URZ, UPT ;  /* 0x000000ff0800728c */ /* 0x000fd2000bf25270 */
[----:B------:R-:W-:Y:S05]  /*2ef0*/  BRA.U UP1, `(.L_x_46) ;  /* 0x0000000d01787547 */ /* 0x000fea000b800000 */
[----:B------:R-:W-:Y:S01]  /*2f00*/  UMOV UR4, 0x40 ;  /* 0x0000004000047882 */ /* 0x000fe20000000000 */
[----:B------:R-:W-:Y:S01]  /*2f10*/  NOP ;  /* 0x0000000000007918 */ /* 0x000fe20000000000 */
[----:B------:R-:W-:Y:S01]  /*2f20*/  ULEA UR4, UR45, UR4, 0x18 ;  /* 0x000000042d047291 */ /* 0x000fe2000f8ec0ff */
[----:B------:R-:W-:Y:S02]  /*2f30*/  UMOV UR5, 0x400 ;  /* 0x0000040000057882 */ /* 0x000fe40000000000 */
[----:B------:R-:W-:-:S06]  /*2f40*/  ULEA UR45, UR45, UR5, 0x18 ;  /* 0x000000052d2d7291 */ /* 0x000fcc000f8ec0ff */
[----:B------:R-:W1:Y:S02]  /*2f50*/  LDS.U8 R0, [UR4+0x1c] ;  /* 0x00001c04ff007984 */ /* 0x000e640008000000 */
[----:B-1----:R-:W-:-:S13]  /*2f60*/  ISETP.NE.AND P0, PT, R0, RZ, PT ;  /* 0x000000ff0000720c */ /* 0x002fda0003f05270 */
[----:B------:R-:W-:Y:S05]  /*2f70*/  @P0 BRA `(.L_x_47) ;  /* 0x0000000000580947 */ /* 0x000fea0003800000 */
[----:B------:R-:W-:-:S13]  /*2f80*/  ELECT P0, URZ, PT ;  /* 0x0000000000ff782f */ /* 0x000fda0003800000 */
[----:B------:R-:W-:Y:S05]  /*2f90*/  @!P0 BRA `(.L_x_48) ;  /* 0x0000000000608947 */ /* 0x000fea0003800000 */
[----:B------:R-:W-:Y:S01]  /*2fa0*/  UMOV UR5, 0x10 ;  /* 0x0000001000057882 */ /* 0x000fe20000000000 */
[----:B------:R-:W-:Y:S01]  /*2fb0*/  HFMA2 R0, -RZ, RZ, 0, 5.9604644775390625e-08 ;  /* 0x00000001ff007431 */ /* 0x000fe200000001ff */
[----:B------:R-:W-:-:S03]  /*2fc0*/  MOV R2, 0xffff ;  /* 0x0000ffff00027802 */ /* 0x000fc60000000f00 */
[----:B------:R-:W-:Y:S04]  /*2fd0*/  DEPBAR.LE SB1, 0x36 ;  /* 0x00009d800000791a */ /* 0x000fe80000000000 */
[----:B------:R-:W1:Y:S02]  /*2fe0*/  UTCATOMSWS.FIND_AND_SET.ALIGN UP0, UR5, UR5 ;  /* 0x00000005000575e3 */ /* 0x000e640008000800 */
[----:B-1----:R-:W-:Y:S01]  /*2ff0*/  MOV R3, UR5 ;  /* 0x0000000500037c02 */ /* 0x002fe20008000f00 */
[----:B------:R-:W-:Y:S06]  /*3000*/  BRA.U UP0, `(.L_x_49) ;  /* 0x0000000100187547 */ /* 0x000fec000b800000 */
.L_x_50:
[----:B------:R-:W-:Y:S05]  /*3010*/  NANOSLEEP 0x64 ;  /* 0x000000640000795d */ /* 0x000fea0003800000 */
[----:B------:R-:W-:-:S05]  /*3020*/  UMOV UR5, 0x10 ;  /* 0x0000001000057882 */ /* 0x000fca0000000000 */
[----:B------:R-:W-:Y:S04]  /*3030*/  DEPBAR.LE SB1, 0x36 ;  /* 0x00009d800000791a */ /* 0x000fe80000000000 */
[----:B------:R-:W1:Y:S02]  /*3040*/  UTCATOMSWS.FIND_AND_SET.ALIGN UP0, UR5, UR5 ;  /* 0x00000005000575e3 */ /* 0x000e640008000800 */
[----:B-1----:R-:W-:Y:S01]  /*3050*/  MOV R3, UR5 ;  /* 0x0000000500037c02 */ /* 0x002fe20008000f00 */
[----:B------:R-:W-:Y:S05]  /*3060*/  BRA.U !UP0, `(.L_x_50) ;  /* 0xfffffffd08e87547 */ /* 0x000fea000b83ffff */
.L_x_49:
[-C--:B------:R-:W-:Y:S02]  /*3070*/  SHF.L.U32 R2, R2, R3.reuse, RZ ;  /* 0x0000000302027219 */ /* 0x080fe400000006ff */
[----:B------:R-:W-:Y:S01]  /*3080*/  SHF.L.U32 R0, R0, R3, RZ ;  /* 0x0000000300007219 */ /* 0x000fe200000006ff */
[----:B------:R-:W-:Y:S02]  /*3090*/  IMAD.SHL.U32 R3, R3, 0x20, RZ ;  /* 0x0000002003037824 */ /* 0x000fe400078e00ff */
[----:B------:R1:W-:Y:S04]  /*30a0*/  ATOMS.OR RZ, [UR4+0x14], R2 ;  /* 0x00001402ffff798c */ /* 0x0003e8000b000004 */
[----:B------:R1:W-:Y:S04]  /*30b0*/  ATOMS.OR RZ, [UR4+0x18], R0 ;  /* 0x00001800ffff798c */ /* 0x0003e8000b000004 */
[----:B------:R1:W-:Y:S01]  /*30c0*/  STS [UR45+0x120], R3 ;  /* 0x00012003ff007988 */ /* 0x0003e2000800082d */
[----:B------:R-:W-:Y:S05]  /*30d0*/  BRA `(.L_x_48) ;  /* 0x0000000000107947 */ /* 0x000fea0003800000 */
.L_x_47:
[----:B------:R-:W-:Y:S02]  /*30e0*/  MOV R0, 0xffffffff ;  /* 0xffffffff00007802 */ /* 0x000fe40000000f00 */
[----:B------:R-:W-:-:S03]  /*30f0*/  MOV R2, 0x3120 ;  /* 0x0000312000027802 */ /* 0x000fc60000000f00 */
[----:B------:R1:W-:Y:S04]  /*3100*/  STS [UR45+0x120], R0 ;  /* 0x00012000ff007988 */ /* 0x0003e8000800082d */
[----:B-1-3-5:R-:W-:Y:S05]  /*3110*/  CALL.REL.NOINC `($__internal_1_$__cuda_sm10x_tcgen05_guardrail_trap_phase_invalid_during_alloc) ;  /* 0x0000005c00847944 */ /* 0x02afea0003c00000 */
.L_x_48:
[----:B------:R-:W-:Y:S05]  /*3120*/  WARPSYNC.ALL ;  /* 0x0000000000007948 */ /* 0x000fea0003800000 */
[----:B------:R-:W2:Y:S01]  /*3130*/  S2UR UR6, SR_CgaCtaId ;  /* 0x00000000000679c3 */ /* 0x000ea20000008800 */
[----:B------:R-:W-:Y:S01]  /*3140*/  UMOV UR4, 0x400 ;  /* 0x0000040000047882 */ /* 0x000fe20000000000 */
[----:B------:R-:W-:-:S06]  /*3150*/  NOP ;  /* 0x0000000000007918 */ /* 0x000fcc0000000000 */
[----:B------:R-:W-:Y:S06]  /*3160*/  BAR.ARV 0x6, 0xa0 ;  /* 0x0182800000007b1d */ /* 0x000fec0000002000 */
[----:B------:R-:W-:Y:S01]  /*3170*/  IMAD.MOV.U32 R8, RZ, RZ, 0x1 ;  /* 0x00000001ff087424 */ /* 0x000fe200078e00ff */
[----:B------:R-:W-:Y:S01]  /*3180*/  UMOV UR15, URZ ;  /* 0x000000ff000f7c82 */ /* 0x000fe20008000000 */
[----:B------:R-:W-:Y:S01]  /*3190*/  UMOV UR14, URZ ;  /* 0x000000ff000e7c82 */ /* 0x000fe20008000000 */
[----:B------:R-:W-:Y:S01]  /*31a0*/  UMOV UR24, 0x0 ;  /* 0x0000000000187882 */ /* 0x000fe20000000000 */
[----:B------:R-:W-:Y:S01]  /*31b0*/  UMOV UR25, 0x4200010 ;  /* 0x0420001000197882 */ /* 0x000fe20000000000 */
[----:B------:R-:W-:Y:S01]  /*31c0*/  UMOV UR22, 0x0 ;  /* 0x0000000000167882 */ /* 0x000fe20000000000 */
[----:B------:R-:W-:Y:S01]  /*31d0*/  UMOV UR23, 0x4200010 ;  /* 0x0420001000177882 */ /* 0x000fe20000000000 */
[----:B------:R-:W-:Y:S01]  /*31e0*/  UMOV UR20, 0x0 ;  /* 0x0000000000147882 */ /* 0x000fe20000000000 */
[----:B------:R-:W-:Y:S01]  /*31f0*/  UMOV UR21, 0x4200010 ;  /* 0x0420001000157882 */ /* 0x000fe20000000000 */
[----:B------:R-:W-:Y:S01]  /*3200*/  UMOV UR18, 0x0 ;  /* 0x0000000000127882 */ /* 0x000fe20000000000 */
[----:B--2---:R-:W-:Y:S01]  /*3210*/  ULEA UR6, UR6, UR4, 0x18 ;  /* 0x0000000406067291 */ /* 0x004fe2000f8ec0ff */
[----:B------:R-:W2:Y:S03]  /*3220*/  LDCU.64 UR4, c[0x0][0x388] ;  /* 0x00007100ff0477ac */ /* 0x000ea60008000a00 */
[----:B------:R-:W-:-:S02]  /*3230*/  UIADD3 UR9, UPT, UPT, UR6, 0x4400, URZ ;  /* 0x0000440006097890 */ /* 0x000fc4000fffe0ff */
[----:B------:R-:W-:-:S03]  /*3240*/  UIADD3 UR10, UPT, UPT, UR6, 0x14400, URZ ;  /* 0x00014400060a7890 */ /* 0x000fc6000fffe0ff */
[----:B------:R-:W1:Y:S01]  /*3250*/  LDS R9, [UR6+0x120] ;  /* 0x00012006ff097984 */ /* 0x000e620008000800 */
[----:B------:R-:W-:Y:S02]  /*3260*/  USHF.R.U32.HI UR9, URZ, 0x4, UR9 ;  /* 0x00000004ff097899 */ /* 0x000fe40008011609 */
[----:B------:R-:W-:Y:S02]  /*3270*/  USHF.R.U32.HI UR10, URZ, 0x4, UR10 ;  /* 0x00000004ff0a7899 */ /* 0x000fe4000801160a */
[----:B------:R-:W-:Y:S02]  /*3280*/  ULOP3.LUT UR9, UR9, 0x3fff, URZ, 0xc0, !UPT ;  /* 0x00003fff09097892 */ /* 0x000fe4000f8ec0ff */
[----:B------:R-:W-:Y:S02]  /*3290*/  ULOP3.LUT UR10, UR10, 0x3fff, URZ, 0xc0, !UPT ;  /* 0x00003fff0a0a7892 */ /* 0x000fe4000f8ec0ff */
[----:B------:R-:W-:Y:S02]  /*32a0*/  ULOP3.LUT UR9, UR9, 0x10000, URZ, 0xfc, !UPT ;  /* 0x0001000009097892 */ /* 0x000fe4000f8efcff */
[----:B--2---:R-:W-:-:S02]  /*32b0*/  UIADD3 UR7, UPT, UPT, UR4, 0x3f, URZ ;  /* 0x0000003f04077890 */ /* 0x004fc4000fffe0ff */
[----:B------:R-:W-:Y:S02]  /*32c0*/  ULOP3.LUT UR10, UR10, 0x10000, URZ, 0xfc, !UPT ;  /* 0x000100000a0a7892 */ /* 0x000fe4000f8efcff */
[----:B------:R-:W-:Y:S01]  /*32d0*/  USHF.R.S32.HI UR4, URZ, 0x1f, UR7 ;  /* 0x0000001fff047899 */ /* 0x000fe20008011407 */
[----:B------:R-:W-:-:S03]  /*32e0*/  UMOV UR19, 0x4200010 ;  /* 0x0420001000137882 */ /* 0x000fc60000000000 */
[----:B------:R-:W-:-:S04]  /*32f0*/  ULEA.HI UR7, UR4, UR7, URZ, 0x6 ;  /* 0x0000000704077291 */ /* 0x000fc8000f8f30ff */
[----:B------:R-:W-:-:S03]  /*3300*/  USHF.R.S32.HI UR7, URZ, 0x6, UR7 ;  /* 0x00000006ff077899 */ /* 0x000fc60008011407 */
[----:B------:R-:W2:Y:S01]  /*3310*/  LDCU UR4, c[0x0][0x390] ;  /* 0x00007200ff0477ac */ /* 0x000ea20008000800 */
[----:B------:R-:W-:Y:S02]  /*3320*/  UIMAD UR7, UR7, UR5, URZ ;  /* 0x00000005070772a4 */ /* 0x000fe4000f8e02ff */
[----:B------:R-:W-:-:S04]  /*3330*/  UIADD3 UR5, UPT, UPT, UR6, 0xd8, URZ ;  /* 0x000000d806057890 */ /* 0x000fc8000fffe0ff */
[----:B------:R-:W-:Y:S01]  /*3340*/  UPRMT UR5, URZ, 0x654, UR5 ;  /* 0x00000654ff057896 */ /* 0x000fe20008000005 */
[C---:B-1----:R-:W-:Y:S01]  /*3350*/  VIADD R3, R9.reuse, 0x80 ;  /* 0x0000008009037836 */ /* 0x042fe20000000000 */
[----:B------:R-:W-:Y:S01]  /*3360*/  LOP3.LUT R2, R9, 0xffff, RZ, 0xc0, !PT ;  /* 0x0000ffff09027812 */ /* 0x000fe200078ec0ff */
[----:B--2---:R-:W-:-:S03]  /*3370*/  UIMAD UR4, UR7, UR4, URZ ;  /* 0x00000004070472a4 */ /* 0x004fc6000f8e02ff */
[----:B------:R-:W-:Y:S01]  /*3380*/  LOP3.LUT R3, R3, 0xffff, RZ, 0xc0, !PT ;  /* 0x0000ffff03037812 */ /* 0x000fe200078ec0ff */
[----:B------:R-:W-:-:S04]  /*3390*/  UIADD3 UR16, UPT, UPT, UR4, -0x1, URZ ;  /* 0xffffffff04107890 */ /* 0x000fc8000fffe0ff */
[----:B------:R1:W-:Y:S01]  /*33a0*/  STL.64 [R1], R2 ;  /* 0x0000000201007387 */ /* 0x0003e20000100a00 */
[----:B------:R-:W-:Y:S01]  /*33b0*/  UISETP.GE.AND UP2, UPT, UR4, 0x1, UPT ;  /* 0x000000010400788c */ /* 0x000fe2000bf46270 */
[----:B-1----:R-:W-:-:S10]  /*33c0*/  CS2R R2, SRZ ;  /* 0x0000000000027805 */ /* 0x002fd4000001ff00 */
.L_x_57:
[----:B-1----:R-:W-:-:S04]  /*33d0*/  SHF.L.U32 R5, R3, 0x1f, RZ ;  /* 0x0000001f03057819 */ /* 0x002fc800000006ff */
[----:B------:R-:W1:Y:S02]  /*33e0*/  SYNCS.PHASECHK.TRANS64.TRYWAIT P0, [UR6+0xd0], R5 ;  /* 0x0000d005ff0075a7 */ /* 0x000e640008001106 */
[----:B-12-4-:R-:W-:Y:S05]  /*33f0*/  @!P0 BRA `(.L_x_51) ;  /* 0x0000005000f08947 */ /* 0x016fea0003800000 */
.L_x_150:
[----:B-1----:R-:W1:Y:S01]  /*3400*/  LDS.128 R4, [UR6+0x110] ;  /* 0x00011006ff047984 */ /* 0x002e620008000c00 */
[----:B------:R-:W-:Y:S01]  /*3410*/  ULEA UR8, UR15, UR6, 0x3 ;  /* 0x000000060f087291 */ /* 0x000fe2000f8e18ff */
[----:B------:R-:W-:Y:S01]  /*3420*/  SHF.L.U32 R0, R8, 0x1f, RZ ;  /* 0x0000001f08007819 */ /* 0x000fe200000006ff */
[----:B------:R-:W-:Y:S01]  /*3430*/  @!PT LDS RZ, [RZ] ;  /* 0x00000000fffff984 */ /* 0x000fe20000000800 */
[----:B------:R-:W-:Y:S01]  /*3440*/  @!PT LDS RZ, [RZ] ;  /* 0x00000000fffff984 */ /* 0x000fe20000000800 */
[----:B------:R-:W-:Y:S01]  /*3450*/  @!PT LDS RZ, [RZ] ;  /* 0x00000000fffff984 */ /* 0x000fe20000000800 */
[----:B------:R-:W-:Y:S01]  /*3460*/  @!PT LDS RZ, [RZ] ;  /* 0x00000000fffff984 */ /* 0x000fe20000000800 */
[----:B------:R2:W-:Y:S06]  /*3470*/  MEMBAR.ALL.CTA ;  /* 0x0000000000007992 */ /* 0x0005ec0000008000 */
[----:B--2---:R-:W2:Y:S02]  /*3480*/  FENCE.VIEW.ASYNC.S ;  /* 0x00000000000073c6 */ /* 0x004ea40000000000 */
[----:B--2---:R-:W-:Y:S01]  /*3490*/  SYNCS.ARRIVE.TRANS64.RED.A1T0 RZ, [UR5], RZ ;  /* 0x000000ffffff79a7 */ /* 0x004fe20008100405 */
[----:B------:R-:W2:Y:S01]  /*34a0*/  SYNCS.PHASECHK.TRANS64.TRYWAIT P0, [UR8+0xf0], R0 ;  /* 0x0000f000ff0075a7 */ /* 0x000ea20008001108 */
[----:B-1----:R-:W-:Y:S01]  /*34b0*/  LOP3.LUT P3, RZ, R6, 0x1, RZ, 0xc0, !PT ;  /* 0x0000000106ff7812 */ /* 0x002fe2000786c0ff */
[----:B--2---:R-:W-:-:S12]  /*34c0*/  @!P0 BRA `(.L_x_52) ;  /* 0x0000005000d48947 */ /* 0x004fd80003800000 */
.L_x_152:
[----:B------:R-:W-:Y:S05]  /*34d0*/  BRA.U !UP2, `(.L_x_53) ;  /* 0x000000010af07547 */ /* 0x000fea000b800000 */
[----:B-1----:R-:W-:Y:S01]  /*34e0*/  IMAD.U32 R0, RZ, RZ, UR15 ;  /* 0x0000000fff007e24 */ /* 0x002fe2000f8e00ff */
[----:B------:R-:W-:-:S04]  /*34f0*/  ULEA UR4, UR14, UR6, 0x3 ;  /* 0x000000060e047291 */ /* 0x000fc8000f8e18ff */
[----:B------:R-:W-:Y:S02]  /*3500*/  LEA R4, R0, R1, 0x2 ;  /* 0x0000000100047211 */ /* 0x000fe400078e10ff */
[----:B------:R-:W-:-:S04]  /*3510*/  SHF.L.U32 R0, R2, 0x1f, RZ ;  /* 0x0000001f02007819 */ /* 0x000fc800000006ff */
[----:B------:R-:W5:Y:S01]  /*3520*/  LDL R4, [R4] ;  /* 0x0000000004047983 */ /* 0x000f620000100800 */
[----:B------:R1:W2:Y:S01]  /*3530*/  SYNCS.PHASECHK.TRANS64.TRYWAIT P2, [UR4], R0 ;  /* 0x00000000ff0075a7 */ /* 0x0002a20008041104 */
[----:B------:R-:W-:Y:S01]  /*3540*/  UPLOP3.LUT UP3, UPT, UPT, UPT, UPT, 0x40, 0x4 ;  /* 0x000000000004789c */ /* 0x000fe20003f6e870 */
[----:B------:R-:W-:Y:S01]  /*3550*/  UMOV UR13, UR16 ;  /* 0x00000010000d7c82 */ /* 0x000fe20008000000 */
[----:B------:R-:W-:-:S09]  /*3560*/  UMOV UR12, UR14 ;  /* 0x0000000e000c7c82 */ /* 0x000fd20008000000 */
.L_x_56:
[----:B----4-:R-:W-:Y:S01]  /*3570*/  ULEA UR7, UR12, UR6, 0x3 ;  /* 0x000000060c077291 */ /* 0x010fe2000f8e18ff */
[----:B-12---:R-:W-:Y:S11]  /*3580*/  @P2 BRA `(.L_x_54) ;  /* 0x00000000000c2947 */ /* 0x006ff60003800000 */
[----:B------:R-:W-:Y:S04]  /*3590*/  SHF.L.U32 R5, R2, 0x1f, RZ ;  /* 0x0000001f02057819 */ /* 0x000fe800000006ff */
[----:B------:R-:W2:Y:S02]  /*35a0*/  SYNCS.PHASECHK.TRANS64.TRYWAIT P0, [UR7], R5 ;  /* 0x00000005ff0075a7 */ /* 0x000ea40008001107 */
[----:B--2---:R-:W-:Y:S05]  /*35b0*/  @!P0 BRA `(.L_x_55) ;  /* 0x0000005000b08947 */ /* 0x004fea0003800000 */
.L_x_54:
[----:B------:R-:W-:Y:S01]  /*35c0*/  UISETP.NE.AND UP0, UPT, UR13, URZ, UPT ;  /* 0x000000ff0d00728c */ /* 0x000fe2000bf05270 */
[----:B------:R-:W-:Y:S01]  /*35d0*/  PLOP3.LUT P2, PT, PT, PT, PT, 0x80, 0x8 ;  /* 0x000000000008781c */ /* 0x000fe20003f4f070 */
[----:B------:R-:W-:Y:S01]  /*35e0*/  UIADD3 UR14, UPT, UPT, UR12, 0x1, URZ ;  /* 0x000000010c0e7890 */ /* 0x000fe2000fffe0ff */
[----:B------:R-:W-:Y:S03]  /*35f0*/  ELECT P1, URZ, PT ;  /* 0x0000000000ff782f */ /* 0x000fe60003820000 */
[----:B------:R-:W-:Y:S01]  /*3600*/  UISETP.NE.AND UP1, UPT, UR14, 0x8, UPT ;  /* 0x000000080e00788c */ /* 0x000fe2000bf25270 */
[----:B------:R-:W-:Y:S01]  /*3610*/  PLOP3.LUT P0, PT, PT, PT, UP0, 0x80, 0x8 ;  /* 0x000000000008781c */ /* 0x000fe20003f0f008 */
[----:B------:R-:W-:Y:S02]  /*3620*/  ULEA UR26, UR12, UR10, 0xa ;  /* 0x0000000a0c1a7291 */ /* 0x000fe4000f8e50ff */
[----:B------:R-:W-:Y:S02]  /*3630*/  USEL UR11, URZ, 0x1, UP1 ;  /* 0x00000001ff0b7887 */ /* 0x000fe40008800000 */
[----:B------:R-:W-:Y:S02]  /*3640*/  USEL UR14, UR14, URZ, UP1 ;  /* 0x000000ff0e0e7287 */ /* 0x000fe40008800000 */
[----:B------:R-:W-:Y:S02]  /*3650*/  ULEA UR28, UR12, UR9, 0x9 ;  /* 0x000000090c1c7291 */ /* 0x000fe4000f8e48ff */
[----:B------:R-:W-:Y:S01]  /*3660*/  @UP0 ULEA UR4, UR14, UR6, 0x3 ;  /* 0x000000060e040291 */ /* 0x000fe2000f8e18ff */
[----:B------:R-:W-:Y:S01]  /*3670*/  LOP3.LUT R2, R2, UR11, RZ, 0x3c, !PT ;  /* 0x0000000b02027c12 */ /* 0x000fe2000f8e3cff */
[----:B------:R-:W-:Y:S02]  /*3680*/  UIADD3 UR36, UPT, UPT, UR26, 0x2, URZ ;  /* 0x000000021a247890 */ /* 0x000fe4000fffe0ff */
[----:B------:R-:W-:Y:S01]  /*3690*/  UIADD3 UR34, UPT, UPT, UR28, 0x2, URZ ;  /* 0x000000021c227890 */ /* 0x000fe2000fffe0ff */
[----:B-1----:R-:W-:Y:S01]  /*36a0*/  @P0 SHF.L.U32 R0, R2, 0x1f, RZ ;  /* 0x0000001f02000819 */ /* 0x002fe200000006ff */
[----:B------:R-:W-:Y:S02]  /*36b0*/  UIADD3 UR32, UPT, UPT, UR26, 0x4, URZ ;  /* 0x000000041a207890 */ /* 0x000fe4000fffe0ff */
[----:B------:R-:W-:Y:S01]  /*36c0*/  UIADD3 UR30, UPT, UPT, UR28, 0x4, URZ ;  /* 0x000000041c1e7890 */ /* 0x000fe2000fffe0ff */
[----:B------:R4:W1:Y:S01]  /*36d0*/  @P0 SYNCS.PHASECHK.TRANS64.TRYWAIT P2, [UR4], R0 ;  /* 0x00000000ff0005a7 */ /* 0x0008620008041104 */
[----:B------:R-:W-:Y:S02]  /*36e0*/  ELECT P0, URZ, PT ;  /* 0x0000000000ff782f */ /* 0x000fe40003800000 */
[C---:B-----5:R-:W-:Y:S01]  /*36f0*/  @P1 R2UR.BROADCAST UR4, R4.reuse ;  /* 0x00000000040412ca */ /* 0x060fe200008e0000 */
[----:B------:R-:W-:Y:S10]  /*3700*/  UIADD3 UR7, UPT, UPT, UR7, 0x40, URZ ;  /* 0x0000004007077890 */ /* 0x000ff4000fffe0ff */
[C---:B------:R-:W-:Y:S02]  /*3710*/  @P0 R2UR.BROADCAST UR11, R4.reuse ;  /* 0x00000000040b02ca */ /* 0x040fe400008e0000 */
[----:B------:R-:W-:Y:S01]  /*3720*/  ELECT P0, URZ, PT ;  /* 0x0000000000ff782f */ /* 0x000fe20003800000 */
[----:B------:R-:W-:Y:S01]  /*3730*/  UMOV UR27, 0x40004040 ;  /* 0x40004040001b7882 */ /* 0x000fe20000000000 */
[----:B------:R-:W-:Y:S01]  /*3740*/  UMOV UR29, 0x40004040 ;  /* 0x40004040001d7882 */ /* 0x000fe20000000000 */
[----:B------:R-:W-:Y:S01]  /*3750*/  UMOV UR37, 0x40004040 ;  /* 0x4000404000257882 */ /* 0x000fe20000000000 */
[----:B------:R-:W-:Y:S01]  /*3760*/  UMOV UR35, 0x40004040 ;  /* 0x4000404000237882 */ /* 0x000fe20000000000 */
[----:B------:R-:W-:Y:S01]  /*3770*/  UMOV UR33, 0x40004040 ;  /* 0x4000404000217882 */ /* 0x000fe20000000000 */
[----:B------:R-:W-:Y:S01]  /*3780*/  UMOV UR31, 0x40004040 ;  /* 0x40004040001f7882 */ /* 0x000fe20000000000 */
[----:B------:R-:W-:Y:S01]  /*3790*/  UMOV UR12, UR14 ;  /* 0x0000000e000c7c82 */ /* 0x000fe20008000000 */
[----:B------:R2:W-:Y:S01]  /*37a0*/  UTCHMMA gdesc[UR28], gdesc[UR26], tmem[UR4], tmem[UR24], idesc[UR25], UP3 ;  /* 0x00ff181a1c0075ea */ /* 0x0005e20009800004 */
[----:B------:R-:W-:Y:S02]  /*37b0*/  UPLOP3.LUT UP3, UPT, UPT, UPT, UPT, 0x80, 0x8 ;  /* 0x000000000008789c */ /* 0x000fe40003f6f070 */
[----:B------:R3:W-:Y:S01]  /*37c0*/  UTCHMMA gdesc[UR34], gdesc[UR36], tmem[UR11], tmem[UR22], idesc[UR23], UPT ;  /* 0x00ff1624220075ea */ /* 0x0007e2000b80000b */
[----:B--2---:R-:W-:Y:S01]  /*37d0*/  UIADD3 UR26, UPT, UPT, UR26, 0x6, URZ ;  /* 0x000000061a1a7890 */ /* 0x004fe2000fffe0ff */
[C---:B------:R-:W-:Y:S02]  /*37e0*/  @P0 R2UR.BROADCAST UR4, R4.reuse ;  /* 0x00000000040402ca */ /* 0x040fe400008e0000 */
[----:B------:R-:W-:Y:S11]  /*37f0*/  ELECT P0, URZ, PT ;  /* 0x0000000000ff782f */ /* 0x000ff60003800000 */
[----:B------:R-:W-:Y:S02]  /*3800*/  @!UPT UIADD3 URZ, UPT, UPT, URZ, URZ, URZ ;  /* 0x000000fffffff290 */ /* 0x000fe4000fffe0ff */
[----:B---3--:R-:W-:Y:S01]  /*3810*/  @P0 R2UR.BROADCAST UR11, R4 ;  /* 0x00000000040b02ca */ /* 0x008fe200008e0000 */
[----:B------:R-:W-:Y:S01]  /*3820*/  UIADD3 UR28, UPT, UPT, UR28, 0x6, URZ ;  /* 0x000000061c1c7890 */ /* 0x000fe2000fffe0ff */
[----:B------:R2:W-:Y:S11]  /*3830*/  UTCHMMA gdesc[UR30], gdesc[UR32], tmem[UR4], tmem[UR20], idesc[UR21], UPT ;  /* 0x00ff14201e0075ea */ /* 0x0005f6000b800004 */
[----:B------:R4:W-:Y:S01]  /*3840*/  UTCHMMA gdesc[UR28], gdesc[UR26], tmem[UR11], tmem[UR18], idesc[UR19], UPT ;  /* 0x00ff121a1c0075ea */ /* 0x0009e2000b80000b */
[----:B------:R4:W-:Y:S01]  /*3850*/  UTCBAR [UR7], URZ ;  /* 0x000000ff070073e9 */ /* 0x0009e200080000ff */
[----:B--2---:R-:W-:Y:S02]  /*3860*/  UIADD3 UR4, UPT, UPT, UR13, 0x1, URZ ;  /* 0x000000010d047890 */ /* 0x004fe4000fffe0ff */
[----:B------:R-:W-:Y:S02]  /*3870*/  UIADD3 UR13, UPT, UPT, UR13, -0x1, URZ ;  /* 0xffffffff0d0d7890 */ /* 0x000fe4000fffe0ff */
[----:B------:R-:W-:Y:S09]  /*3880*/  UISETP.GT.U32.AND UP0, UPT, UR4, 0x1, UPT ;  /* 0x000000010400788c */ /* 0x000ff2000bf04070 */
[----:B------:R-:W-:Y:S05]  /*3890*/  BRA.U UP0, `(.L_x_56) ;  /* 0xfffffffd00347547 */ /* 0x000fea000b83ffff */
.L_x_53:
[----:B------:R-:W-:Y:S01]  /*38a0*/  UIADD3 UR15, UPT, UPT, UR15, 0x1, URZ ;  /* 0x000000010f0f7890 */ /* 0x000fe2000fffe0ff */
[----:B------:R-:W-:Y:S01]  /*38b0*/  LOP3.LUT R3, R3, 0x1, RZ, 0x3c, !PT ;  /* 0x0000000103037812 */ /* 0x000fe200078e3cff */
[----:B------:R-:W-:Y:S02]  /*38c0*/  UIADD3 UR8, UPT, UPT, UR8, 0xe0, URZ ;  /* 0x000000e008087890 */ /* 0x000fe4000fffe0ff */
[----:B------:R-:W-:-:S04]  /*38d0*/  UISETP.NE.AND UP0, UPT, UR15, 0x2, UPT ;  /* 0x000000020f00788c */ /* 0x000fc8000bf05270 */
[----:B------:R-:W-:Y:S02]  /*38e0*/  USEL UR4, URZ, 0x1, UP0 ;  /* 0x00000001ff047887 */ /* 0x000fe40008000000 */
[----:B------:R-:W-:Y:S01]  /*38f0*/  USEL UR15, UR15, URZ, UP0 ;  /* 0x000000ff0f0f7287 */ /* 0x000fe20008000000 */
[----:B------:R2:W-:Y:S03]  /*3900*/  UTCBAR [UR8], URZ ;  /* 0x000000ff080073e9 */ /* 0x0005e600080000ff */
[----:B------:R-:W-:Y:S01]  /*3910*/  LOP3.LUT R8, R8, UR4, RZ, 0x3c, !PT ;  /* 0x0000000408087c12 */ /* 0x000fe2000f8e3cff */
[----:B------:R-:W-:Y:S07]  /*3920*/  @P3 BRA `(.L_x_57) ;  /* 0xfffffff800a83947 */ /* 0x000fee000383ffff */
[----:B------:R-:W3:Y:S01]  /*3930*/  S2UR UR4, SR_CgaCtaId ;  /* 0x00000000000479c3 */ /* 0x000ee20000008800 */
[----:B------:R-:W-:Y:S01]  /*3940*/  ELECT P0, URZ, PT ;  /* 0x0000000000ff782f */ /* 0x000fe20003800000 */
[----:B-1--4-:R-:W-:Y:S01]  /*3950*/  IMAD.MOV.U32 R0, RZ, RZ, 0x1 ;  /* 0x00000001ff007424 */ /* 0x012fe200078e00ff */
[----:B------:R-:W-:Y:S01]  /*3960*/  UIADD3 UR6, UPT, UPT, UR6, 0xf0, URZ ;  /* 0x000000f006067890 */ /* 0x000fe2000fffe0ff */
[----:B------:R-:W-:Y:S01]  /*3970*/  SHF.L.U32 R3, R8, 0x1f, RZ ;  /* 0x0000001f08037819 */ /* 0x000fe200000006ff */
[----:B------:R-:W-:-:S03]  /*3980*/  UMOV UR5, 0x40 ;  /* 0x0000004000057882 */ /* 0x000fc60000000000 */
[----:B------:R-:W-:Y:S01]  /*3990*/  UVIRTCOUNT.DEALLOC.SMPOOL 0x80 ;  /* 0x000000800000784c */ /* 0x000fe20000000000 */
[----:B---3--:R-:W-:Y:S02]  /*39a0*/  ULEA UR4, UR4, UR5, 0x18 ;  /* 0x0000000504047291 */ /* 0x008fe4000f8ec0ff */
[----:B------:R-:W-:-:S07]  /*39b0*/  ULEA UR5, UR15, UR6, 0x3 ;  /* 0x000000060f057291 */ /* 0x000fce000f8e18ff */
[----:B------:R1:W-:Y:S02]  /*39c0*/  @P0 STS.U8 [UR4+0x1c], R0 ;  /* 0x00001c00ff000988 */ /* 0x0003e40008000004 */
[----:B------:R-:W3:Y:S02]  /*39d0*/  SYNCS.PHASECHK.TRANS64.TRYWAIT P0, [UR5], R3 ;  /* 0x00000003ff0075a7 */ /* 0x000ee40008001105 */
[----:B-1-3--:R-:W-:Y:S05]  /*39e0*/  @!P0 BRA `(.L_x_58) ;  /* 0x0000004c00bc8947 */ /* 0x00afea0003800000 */
.L_x_155:
[----:B------:R-:W-:-:S04]  /*39f0*/  UIADD3 UR7, UPT, UPT, UR15, 0x1, URZ ;  /* 0x000000010f077890 */ /* 0x000fc8000fffe0ff */
[----:B------:R-:W-:-:S04]  /*3a00*/  UISETP.NE.AND UP0, UPT, UR7, 0x2, UPT ;  /* 0x000000020700788c */ /* 0x000fc8000bf05270 */
[----:B------:R-:W-:Y:S02]  /*3a10*/  USEL UR5, URZ, 0x1, UP0 ;  /* 0x00000001ff057887 */ /* 0x000fe40008000000 */
[----:B------:R-:W-:-:S04]  /*3a20*/  USEL UR7, UR7, URZ, UP0 ;  /* 0x000000ff07077287 */ /* 0x000fc80008000000 */
[----:B------:R-:W-:Y:S01]  /*3a30*/  ULEA UR7, UR7, UR6, 0x3 ;  /* 0x0000000607077291 */ /* 0x000fe2000f8e18ff */
[----:B-1----:R-:W-:-:S04]  /*3a40*/  LOP3.LUT R3, R8, UR5, RZ, 0x3c, !PT ;  /* 0x0000000508037c12 */ /* 0x002fc8000f8e3cff */
[----:B------:R-:W-:-:S04]  /*3a50*/  SHF.L.U32 R3, R3, 0x1f, RZ ;  /* 0x0000001f03037819 */ /* 0x000fc800000006ff */
[----:B------:R-:W1:Y:S02]  /*3a60*/  SYNCS.PHASECHK.TRANS64.TRYWAIT P0, [UR7], R3 ;  /* 0x00000003ff0075a7 */ /* 0x000e640008001107 */
[----:B-1----:R-:W-:Y:S05]  /*3a70*/  @!P0 BRA `(.L_x_59) ;  /* 0x0000004c00b08947 */ /* 0x002fea0003800000 */
.L_x_157:
[----:B------:R-:W-:Y:S01]  /*3a80*/  NOP ;  /* 0x0000000000007918 */ /* 0x000fe20000000000 */
[----:B-1----:R-:W1:Y:S01]  /*3a90*/  LDS R0, [UR4+0x14] ;  /* 0x00001404ff007984 */ /* 0x002e620008000800 */
[----:B------:R-:W-:Y:S01]  /*3aa0*/  LOP3.LUT R2, R9, 0xffff, RZ, 0xc0, !PT ;  /* 0x0000ffff09027812 */ /* 0x000fe200078ec0ff */
[----:B------:R-:W-:Y:S02]  /*3ab0*/  IMAD.MOV.U32 R3, RZ, RZ, 0xffff ;  /* 0x0000ffffff037424 */ /* 0x000fe400078e00ff */
[----:B------:R-:W-:Y:S01]  /*3ac0*/  IMAD.MOV.U32 R5, RZ, RZ, 0x1 ;  /* 0x00000001ff057424 */ /* 0x000fe200078e00ff */
[----:B------:R-:W-:-:S04]  /*3ad0*/  SHF.R.U32.HI R2, RZ, 0x5, R2 ;  /* 0x00000005ff027819 */ /* 0x000fc80000011602 */
[-C--:B------:R-:W-:Y:S02]  /*3ae0*/  SHF.L.U32 R3, R3, R2.reuse, RZ ;  /* 0x0000000203037219 */ /* 0x080fe400000006ff */
[----:B------:R-:W-:Y:S02]  /*3af0*/  SHF.L.U32 R5, R5, R2, RZ ;  /* 0x0000000205057219 */ /* 0x000fe400000006ff */
[----:B-1----:R-:W-:-:S04]  /*3b00*/  LOP3.LUT R0, R0, R3, RZ, 0xc0, !PT ;  /* 0x0000000300007212 */ /* 0x002fc800078ec0ff */
[----:B------:R-:W-:-:S13]  /*3b10*/  ISETP.NE.AND P0, PT, R0, R3, PT ;  /* 0x000000030000720c */ /* 0x000fda0003f05270 */
[----:B------:R-:W-:Y:S05]  /*3b20*/  @P0 BRA `(.L_x_60) ;  /* 0x00000000005c0947 */ /* 0x000fea0003800000 */
[----:B------:R-:W1:Y:S02]  /*3b30*/  LDS R0, [UR4+0x18] ;  /* 0x00001804ff007984 */ /* 0x000e640008000800 */
[----:B-1----:R-:W-:-:S04]  /*3b40*/  LOP3.LUT R0, R0, R5, RZ, 0xc0, !PT ;  /* 0x0000000500007212 */ /* 0x002fc800078ec0ff */
[----:B------:R-:W-:-:S13]  /*3b50*/  ISETP.NE.AND P0, PT, R0, R5, PT ;  /* 0x000000050000720c */ /* 0x000fda0003f05270 */
[----:B------:R-:W-:Y:S05]  /*3b60*/  @P0 BRA `(.L_x_61) ;  /* 0x0000000000400947 */ /* 0x000fea0003800000 */
[----:B--2---:R-:W-:Y:S01]  /*3b70*/  R2UR UR8, R3 ;  /* 0x00000000030872ca */ /* 0x004fe200000e0000 */
[----:B------:R-:W1:Y:S01]  /*3b80*/  S2R R2, SR_LANEID ;  /* 0x0000000000027919 */ /* 0x000e620000000000 */
[----:B------:R-:W-:Y:S01]  /*3b90*/  LOP3.LUT R5, RZ, R5, RZ, 0x33, !PT ;  /* 0x00000005ff057212 */ /* 0x000fe200078e33ff */
[----:B------:R-:W-:Y:S02]  /*3ba0*/  VOTEU.ANY UR7, UPT, PT ;  /* 0x0000000000077886 */ /* 0x000fe400038e0100 */
[----:B------:R-:W-:Y:S01]  /*3bb0*/  UFLO.U32 UR7, UR7 ;  /* 0x00000007000772bd */ /* 0x000fe200080e0000 */
[----:B------:R-:W2:Y:S07]  /*3bc0*/  REDUX UR5, R5 ;  /* 0x00000000050573c4 */ /* 0x000eae0000000000 */
[----:B------:R-:W-:-:S06]  /*3bd0*/  ULOP3.LUT UR8, URZ, UR8, URZ, 0x33, !UPT ;  /* 0x00000008ff087292 */ /* 0x000fcc000f8e33ff */
[----:B------:R-:W-:-:S04]  /*3be0*/  IMAD.U32 R0, RZ, RZ, UR8 ;  /* 0x00000008ff007e24 */ /* 0x000fc8000f8e00ff */
[----:B------:R-:W3:Y:S02]  /*3bf0*/  REDUX UR6, R0 ;  /* 0x00000000000673c4 */ /* 0x000ee40000000000 */
[----:B------:R4:W-:Y:S01]  /*3c00*/  UTCATOMSWS.AND URZ, UR8 ;  /* 0x0000000800ff79e3 */ /* 0x0009e20008000000 */
[----:B-1----:R-:W-:Y:S01]  /*3c10*/  ISETP.EQ.U32.AND P0, PT, R2, UR7, PT ;  /* 0x0000000702007c0c */ /* 0x002fe2000bf02070 */
[----:B--2---:R-:W-:Y:S02]  /*3c20*/  IMAD.U32 R2, RZ, RZ, UR5 ;  /* 0x00000005ff027e24 */ /* 0x004fe4000f8e00ff */
[----:B---3--:R-:W-:-:S10]  /*3c30*/  IMAD.U32 R3, RZ, RZ, UR6 ;  /* 0x00000006ff037e24 */ /* 0x008fd4000f8e00ff */
[----:B------:R4:W-:Y:S04]  /*3c40*/  @P0 ATOMS.AND RZ, [UR4+0x14], R3 ;  /* 0x00001403ffff098c */ /* 0x0009e8000a800004 */
[----:B------:R4:W-:Y:S01]  /*3c50*/  @P0 ATOMS.AND RZ, [UR4+0x18], R2 ;  /* 0x00001802ffff098c */ /* 0x0009e2000a800004 */
[----:B------:R-:W-:Y:S05]  /*3c60*/  BRA `(.L_x_62) ;  /* 0x0000000000147947 */ /* 0x000fea0003800000 */
.L_x_61:
[----:B------:R-:W-:Y:S02]  /*3c70*/  MOV R2, 0x3c90 ;  /* 0x00003c9000027802 */ /* 0x000fe40000000f00 */
[----:B--2--5:R-:W-:Y:S05]  /*3c80*/  CALL.REL.NOINC `($__internal_0_$__cuda_sm10x_tcgen05_guardrail_trap_col_being_dealloced_not_returned_by_alloc) ;  /* 0x00000050009c7944 */ /* 0x024fea0003c00000 */
[----:B------:R-:W-:Y:S05]  /*3c90*/  BRA `(.L_x_62) ;  /* 0x0000000000087947 */ /* 0x000fea0003800000 */
.L_x_60:
[----:B------:R-:W-:Y:S02]  /*3ca0*/  MOV R2, 0x3cc0 ;  /* 0x00003cc000027802 */ /* 0x000fe40000000f00 */
[----:B--2--5:R-:W-:Y:S05]  /*3cb0*/  CALL.REL.NOINC `($__internal_2_$__cuda_sm10x_tcgen05_guardrail_trap_unallocated_columns_being_dealloced) ;  /* 0x0000005000a87944 */ /* 0x024fea0003c00000 */
.L_x_62:
[----:B------:R-:W-:Y:S01]  /*3cc0*/  NOP ;  /* 0x0000000000007918 */ /* 0x000fe20000000000 */
[----:B----4-:R-:W-:Y:S05]  /*3cd0*/  EXIT ;  /* 0x000000000000794d */ /* 0x010fea0003800000 */
.L_x_46:
[----:B------:R-:W-:-:S09]  /*3ce0*/  UISETP.NE.OR UP2, UPT, UR8, 0x3, !UP2 ;  /* 0x000000030800788c */ /* 0x000fd2000d745670 */
[----:B------:R-:W-:Y:S05]  /*3cf0*/  BRA.U UP2, `(.L_x_63) ;  /* 0x0000001102607547 */ /* 0x000fea000b800000 */
[----:B-----5:R-:W1:Y:S01]  /*3d00*/  LDC.64 R32, c[0x0][0x988] ;  /* 0x00026200ff207b82 */ /* 0x020e620000000a00 */
[----:B------:R-:W2:Y:S01]  /*3d10*/  LDCU.64 UR8, c[0x0][0x888] ;  /* 0x00011100ff0877ac */ /* 0x000ea20008000a00 */
[----:B------:R-:W-:Y:S02]  /*3d20*/  IMAD.MOV.U32 R36, RZ, RZ, 0x1 ;  /* 0x00000001ff247424 */ /* 0x000fe400078e00ff */
[----:B------:R-:W-:Y:S01]  /*3d30*/  IMAD.MOV.U32 R34, RZ, RZ, RZ ;  /* 0x000000ffff227224 */ /* 0x000fe200078e00ff */
[----:B------:R-:W4:Y:S03]  /*3d40*/  LDCU.64 UR4, c[0x0][0x890] ;  /* 0x00011200ff0477ac */ /* 0x000f260008000a00 */
[----:B------:R-:W3:Y:S01]  /*3d50*/  LDC.64 R24, c[0x0][0x980] ;  /* 0x00026000ff187b82 */ /* 0x000ee20000000a00 */
[----:B------:R-:W-:Y:S01]  /*3d60*/  UMOV UR22, 0x400 ;  /* 0x0000040000167882 */ /* 0x000fe20000000000 */
[----:B------:R-:W-:-:S02]  /*3d70*/  UPLOP3.LUT UP1, UPT, UPT, UPT, UPT, 0x40, 0x4 ;  /* 0x000000000004789c */ /* 0x000fc40003f2e870 */
[----:B------:R-:W-:-:S04]  /*3d80*/  ULEA UR22, UR45, UR22, 0x18 ;  /* 0x000000162d167291 */ /* 0x000fc8000f8ec0ff */
[----:B------:R-:W3:Y:S01]  /*3d90*/  LDC R0, c[0x0][0xb30] ;  /* 0x0002cc00ff007b82 */ /* 0x000ee20000000800 */
[----:B------:R-:W-:Y:S02]  /*3da0*/  UIADD3 UR23, UPT, UPT, UR22, 0x98, URZ ;  /* 0x0000009816177890 */ /* 0x000fe4000fffe0ff */
[----:B------:R-:W-:Y:S02]  /*3db0*/  UIADD3 UR33, UPT, UPT, UR22, 0x80, URZ ;  /* 0x0000008016217890 */ /* 0x000fe4000fffe0ff */
[----:B------:R-:W-:Y:S02]  /*3dc0*/  UIADD3 UR25, UPT, UPT, UR22, 0x88, URZ ;  /* 0x0000008816197890 */ /* 0x000fe4000fffe0ff */
[----:B--2---:R-:W-:Y:S01]  /*3dd0*/  UISETP.NE.U32.AND UP4, UPT, UR8, URZ, UPT ;  /* 0x000000ff0800728c */ /* 0x004fe2000bf85070 */
[----:B------:R-:W2:Y:S01]  /*3de0*/  LDC R27, c[0x0][0x370] ;  /* 0x0000dc00ff1b7b82 */ /* 0x000ea20000000800 */
[C---:B-1----:R-:W-:Y:S01]  /*3df0*/  ISETP.NE.AND P0, PT, R33.reuse, 0x1, PT ;  /* 0x000000012100780c */ /* 0x042fe20003f05270 */
[----:B----4-:R-:W-:Y:S01]  /*3e00*/  UISETP.NE.U32.AND UP5, UPT, UR4, URZ, UPT ;  /* 0x000000ff0400728c */ /* 0x010fe2000bfa5070 */
[----:B------:R-:W-:Y:S01]  /*3e10*/  R2UR UR7, R33 ;  /* 0x00000000210772ca */ /* 0x000fe200000e0000 */
[----:B------:R-:W-:Y:S01]  /*3e20*/  UIADD3 UR15, UPT, UPT, UR22, 0xd8, URZ ;  /* 0x000000d8160f7890 */ /* 0x000fe2000fffe0ff */
[----:B------:R-:W-:Y:S01]  /*3e30*/  IMAD.MOV.U32 R33, RZ, RZ, 0x1000 ;  /* 0x00001000ff217424 */ /* 0x000fe200078e00ff */
[----:B------:R-:W-:-:S02]  /*3e40*/  UIADD3 UR17, UPT, UPT, UR22, 0x90, URZ ;  /* 0x0000009016117890 */ /* 0x000fc4000fffe0ff */
[----:B------:R-:W1:Y:S01]  /*3e50*/  LDC R2, c[0x0][0xb0c] ;  /* 0x0002c300ff027b82 */ /* 0x000e620000000800 */
[----:B---3--:R-:W-:Y:S01]  /*3e60*/  R2UR UR14, R24 ;  /* 0x00000000180e72ca */ /* 0x008fe200000e0000 */
[----:B------:R-:W-:Y:S02]  /*3e70*/  UPRMT UR23, UR45, 0x654, UR23 ;  /* 0x000006542d177896 */ /* 0x000fe40008000017 */
[----:B------:R-:W-:Y:S02]  /*3e80*/  UPRMT UR31, UR45, 0x654, UR33 ;  /* 0x000006542d1f7896 */ /* 0x000fe40008000021 */
[----:B------:R-:W-:Y:S02]  /*3e90*/  UPRMT UR30, UR45, 0x654, UR25 ;  /* 0x000006542d1e7896 */ /* 0x000fe40008000019 */
[----:B------:R-:W3:Y:S01]  /*3ea0*/  LDC R17, c[0x0][0xb20] ;  /* 0x0002c800ff117b82 */ /* 0x000ee20000000800 */
[----:B------:R-:W-:Y:S01]  /*3eb0*/  ISETP.NE.AND P1, PT, R0, 0x1, PT ;  /* 0x000000010000780c */ /* 0x000fe20003f25270 */
[----:B------:R-:W-:-:S02]  /*3ec0*/  UISETP.NE.AND.EX UP4, UPT, UR9, URZ, UPT, UP4 ;  /* 0x000000ff0900728c */ /* 0x000fc4000bf85340 */
[----:B------:R-:W-:Y:S02]  /*3ed0*/  UPRMT UR15, URZ, 0x654, UR15 ;  /* 0x00000654ff0f7896 */ /* 0x000fe4000800000f */
[----:B------:R-:W-:Y:S02]  /*3ee0*/  UPRMT UR45, UR45, 0x654, UR17 ;  /* 0x000006542d2d7896 */ /* 0x000fe40008000011 */
[----:B------:R-:W4:Y:S01]  /*3ef0*/  LDC.64 R38, c[0x0][0x348] ;  /* 0x0000d200ff267b82 */ /* 0x000f220000000a00 */
[----:B------:R-:W-:Y:S01]  /*3f00*/  UISETP.NE.AND.EX UP5, UPT, UR5, URZ, UPT, UP5 ;  /* 0x000000ff0500728c */ /* 0x000fe2000bfa5350 */
[----:B------:R-:W-:-:S06]  /*3f10*/  VOTEU.ANY UP3, P0 ;  /* 0x0000000000ff7886 */ /* 0x000fcc0000060100 */
[----:B------:R-:W1:Y:S08]  /*3f20*/  LDC.64 R20, c[0x0][0xb10] ;  /* 0x0002c400ff147b82 */ /* 0x000e700000000a00 */
[----:B------:R-:W1:Y:S08]  /*3f30*/  LDC.64 R6, c[0x0][0xb18] ;  /* 0x0002c600ff067b82 */ /* 0x000e700000000a00 */
[----:B------:R-:W1:Y:S08]  /*3f40*/  LDC.64 R4, c[0x0][0xb28] ;  /* 0x0002ca00ff047b82 */ /* 0x000e700000000a00 */
[----:B------:R-:W1:Y:S08]  /*3f50*/  LDC.64 R22, c[0x0][0x990] ;  /* 0x00026400ff167b82 */ /* 0x000e700000000a00 */
[----:B--23--:R-:W1:Y:S02]  /*3f60*/  LDC R18, c[0x0][0x374] ;  /* 0x0000dd00ff127b82 */ /* 0x00ce640000000800 */
.L_x_74:
[----:B------:R-:W-:Y:S04]  /*3f70*/  SHF.L.U32 R3, R34, 0x1f, RZ ;  /* 0x0000001f22037819 */ /* 0x000fe800000006ff */
[----:B--2---:R-:W2:Y:S02]  /*3f80*/  SYNCS.PHASECHK.TRANS64.TRYWAIT P0, [UR22+0xd0], R3 ;  /* 0x0000d003ff0075a7 */ /* 0x004ea40008001116 */
[----:B--2---:R-:W-:Y:S05]  /*3f90*/  @!P0 BRA `(.L_x_64) ;  /* 0x0000004800808947 */ /* 0x004fea0003800000 */
.L_x_159:
[----:B------:R-:W3:Y:S01]  /*3fa0*/  LDS.128 R28, [UR22+0x110] ;  /* 0x00011016ff1c7984 */ /* 0x000ee20008000c00 */
[----:B------:R-:W-:Y:S01]  /*3fb0*/  ISETP.GE.AND P0, PT, R26, 0x1, PT ;  /* 0x000000011a00780c */ /* 0x000fe20003f06270 */
[----:B------:R-:W-:Y:S01]  /*3fc0*/  @!PT LDS RZ, [RZ] ;  /* 0x00000000fffff984 */ /* 0x000fe20000000800 */
[----:B------:R-:W-:Y:S01]  /*3fd0*/  @!PT LDS RZ, [RZ] ;  /* 0x00000000fffff984 */ /* 0x000fe20000000800 */
[----:B------:R-:W-:Y:S01]  /*3fe0*/  @!PT LDS RZ, [RZ] ;  /* 0x00000000fffff984 */ /* 0x000fe20000000800 */
[----:B------:R-:W-:Y:S01]  /*3ff0*/  @!PT LDS RZ, [RZ] ;  /* 0x00000000fffff984 */ /* 0x000fe20000000800 */
[----:B------:R5:W-:Y:S06]  /*4000*/  MEMBAR.ALL.CTA ;  /* 0x0000000000007992 */ /* 0x000bec0000008000 */
[----:B-----5:R-:W5:Y:S02]  /*4010*/  FENCE.VIEW.ASYNC.S ;  /* 0x00000000000073c6 */ /* 0x020f640000000000 */
[----:B-----5:R-:W-:Y:S01]  /*4020*/  SYNCS.ARRIVE.TRANS64.RED.A1T0 RZ, [UR15], RZ ;  /* 0x000000ffffff79a7 */ /* 0x020fe2000810040f */
[----:B---3--:R-:W-:Y:S11]  /*4030*/  LOP3.LUT P3, RZ, R30, 0x1, RZ, 0xc0, !PT ;  /* 0x000000011eff7812 */ /* 0x008ff6000786c0ff */
[----:B------:R-:W-:Y:S02]  /*4040*/  @!UPT UIADD3 URZ, UPT, UPT, URZ, URZ, URZ ;  /* 0x000000fffffff290 */ /* 0x000fe4000fffe0ff */
[----:B------:R-:W-:Y:S02]  /*4050*/  @P3 MOV R13, R28 ;  /* 0x0000001c000d3202 */ /* 0x000fe40000000f00 */
[----:B------:R-:W-:Y:S01]  /*4060*/  @P3 LOP3.LUT R8, R29, 0xffff, RZ, 0xc0, !PT ;  /* 0x0000ffff1d083812 */ /* 0x000fe200078ec0ff */
[----:B------:R-:W-:Y:S06]  /*4070*/  @!P0 BRA `(.L_x_65) ;  /* 0x0000000000a48947 */ /* 0x000fec0003800000 */
[----:B-1----:R-:W-:Y:S01]  /*4080*/  IMAD.HI.U32 R42, R18, R7, RZ ;  /* 0x00000007122a7227 */ /* 0x002fe200078e00ff */
[----:B------:R-:W-:Y:S02]  /*4090*/  ISETP.NE.AND P0, PT, R6, 0x1, PT ;  /* 0x000000010600780c */ /* 0x000fe40003f05270 */
[----:B------:R-:W-:Y:S01]  /*40a0*/  ISETP.NE.AND P2, PT, R26, 0x1, PT ;  /* 0x000000011a00780c */ /* 0x000fe20003f45270 */
[-C--:B------:R-:W-:Y:S01]  /*40b0*/  IMAD.HI.U32 R40, R27, R20.reuse, RZ ;  /* 0x000000141b287227 */ /* 0x080fe200078e00ff */
[----:B------:R-:W-:Y:S02]  /*40c0*/  SHF.R.U32.HI R37, RZ, R17, R42 ;  /* 0x00000011ff257219 */ /* 0x000fe4000001162a */
[----:B------:R-:W-:Y:S01]  /*40d0*/  ISETP.NE.AND P4, PT, R2, 0x1, PT ;  /* 0x000000010200780c */ /* 0x000fe20003f85270 */
[----:B------:R-:W-:Y:S01]  /*40e0*/  IMAD.HI.U32 R46, R8, R7, RZ ;  /* 0x00000007082e7227 */ /* 0x000fe200078e00ff */
[----:B------:R-:W-:Y:S02]  /*40f0*/  SHF.R.U32.HI R40, RZ, R21, R40 ;  /* 0x00000015ff287219 */ /* 0x000fe40000011628 */
[----:B--2---:R-:W-:Y:S01]  /*4100*/  SEL R3, R18, R37, !P0 ;  /* 0x0000002512037207 */ /* 0x004fe20004000000 */
[----:B------:R-:W-:Y:S01]  /*4110*/  IMAD.HI.U32 R42, R13, R20, RZ ;  /* 0x000000140d2a7227 */ /* 0x000fe200078e00ff */
[----:B------:R-:W-:Y:S02]  /*4120*/  SEL R11, R27, R40, !P4 ;  /* 0x000000281b0b7207 */ /* 0x000fe40006000000 */
[----:B------:R-:W-:Y:S01]  /*4130*/  SHF.R.U32.HI R37, RZ, R17, R46 ;  /* 0x00000011ff257219 */ /* 0x000fe2000001162e */
[-C--:B------:R-:W-:Y:S01]  /*4140*/  IMAD.HI.U32 R44, R3, R4.reuse, RZ ;  /* 0x00000004032c7227 */ /* 0x080fe200078e00ff */
[----:B------:R-:W-:Y:S02]  /*4150*/  SHF.R.U32.HI R42, RZ, R21, R42 ;  /* 0x00000015ff2a7219 */ /* 0x000fe4000001162a */
[----:B------:R-:W-:Y:S01]  /*4160*/  SEL R9, R8, R37, !P0 ;  /* 0x0000002508097207 */ /* 0x000fe20004000000 */
[-C--:B------:R-:W-:Y:S01]  /*4170*/  IMAD.HI.U32 R40, R11, R4.reuse, RZ ;  /* 0x000000040b287227 */ /* 0x080fe200078e00ff */
[-C--:B------:R-:W-:Y:S03]  /*4180*/  @P2 SHF.R.U32.HI R3, RZ, R5.reuse, R44 ;  /* 0x00000005ff032219 */ /* 0x080fe6000001162c */
[----:B------:R-:W-:Y:S01]  /*4190*/  IMAD.HI.U32 R14, R9, R4, RZ ;  /* 0x00000004090e7227 */ /* 0x000fe200078e00ff */
[----:B------:R-:W-:Y:S03]  /*41a0*/  @P2 SHF.R.U32.HI R11, RZ, R5, R40 ;  /* 0x00000005ff0b2219 */ /* 0x000fe60000011628 */
[C---:B------:R-:W-:Y:S01]  /*41b0*/  IMAD R10, R26.reuse, R3, RZ ;  /* 0x000000031a0a7224 */ /* 0x040fe200078e02ff */
[----:B------:R-:W-:Y:S01]  /*41c0*/  SEL R3, R13, R42, !P4 ;  /* 0x0000002a0d037207 */ /* 0x000fe20006000000 */
[C---:B------:R-:W-:Y:S01]  /*41d0*/  IMAD R12, R26.reuse, R11, RZ ;  /* 0x0000000b1a0c7224 */ /* 0x040fe200078e02ff */
[-C--:B------:R-:W-:Y:S02]  /*41e0*/  SHF.R.U32.HI R14, RZ, R5.reuse, R14 ;  /* 0x00000005ff0e7219 */ /* 0x080fe4000001160e */
[C---:B------:R-:W-:Y:S02]  /*41f0*/  ISETP.GE.AND P0, PT, R9.reuse, R10, PT ;  /* 0x0000000a0900720c */ /* 0x040fe40003f06270 */
[----:B------:R-:W-:Y:S02]  /*4200*/  SEL R15, R9, R14, !P2 ;  /* 0x0000000e090f7207 */ /* 0x000fe40005000000 */
[C---:B------:R-:W-:Y:S03]  /*4210*/  ISETP.GE.OR P0, PT, R3.reuse, R12, P0 ;  /* 0x0000000c0300720c */ /* 0x040fe60000706670 */
[----:B------:R-:W-:Y:S04]  /*4220*/  IMAD.MOV R14, RZ, RZ, -R15 ;  /* 0x000000ffff0e7224 */ /* 0x000fe800078e0a0f */
[----:B------:R-:W-:Y:S06]  /*4230*/  IMAD R14, R26, R14, R9 ;  /* 0x0000000e1a0e7224 */ /* 0x000fec00078e0209 */
[C---:B------:R-:W-:Y:S05]  /*4240*/  @!P0 IMAD.HI.U32 R10, R3.reuse, R4, RZ ;  /* 0x00000004030a8227 */ /* 0x040fea00078e00ff */
[----:B------:R-:W-:Y:S04]  /*4250*/  @!P0 SHF.R.U32.HI R10, RZ, R5, R10 ;  /* 0x00000005ff0a8219 */ /* 0x000fe8000001160a */
[----:B------:R-:W-:Y:S01]  /*4260*/  @!P0 SEL R0, R3, R10, !P2 ;  /* 0x0000000a03008207 */ /* 0x000fe20005000000 */
[----:B------:R-:W-:Y:S03]  /*4270*/  IMAD.MOV R10, RZ, RZ, -R3 ;  /* 0x000000ffff0a7224 */ /* 0x000fe600078e0a03 */
[----:B------:R-:W-:Y:S01]  /*4280*/  @!P0 IADD3 R15, PT, PT, R15, -R0, RZ ;  /* 0x800000000f0f8210 */ /* 0x000fe20007ffe0ff */
[----:B------:R-:W-:Y:S01]  /*4290*/  @!P0 IMAD R0, R11, R14, R0 ;  /* 0x0000000e0b008224 */ /* 0x000fe200078e0200 */
[----:B------:R-:W-:Y:S01]  /*42a0*/  IADD3 R11, PT, PT, -R9, RZ, RZ ;  /* 0x000000ff090b7210 */ /* 0x000fe20007ffe1ff */
[----:B------:R-:W-:Y:S02]  /*42b0*/  IMAD R13, R2, R10, R13 ;  /* 0x0000000a020d7224 */ /* 0x000fe400078e020d */
[----:B------:R-:W-:Y:S02]  /*42c0*/  @!P0 IMAD R9, R15, R26, R3 ;  /* 0x0000001a0f098224 */ /* 0x000fe400078e0203 */
[----:B------:R-:W-:Y:S02]  /*42d0*/  @!P0 IMAD.MOV.U32 R3, RZ, RZ, R0 ;  /* 0x000000ffff038224 */ /* 0x000fe400078e0000 */
[----:B------:R-:W-:Y:S02]  /*42e0*/  IMAD R8, R6, R11, R8 ;  /* 0x0000000b06087224 */ /* 0x000fe400078e0208 */
[----:B------:R-:W-:Y:S02]  /*42f0*/  IMAD R13, R3, R2, R13 ;  /* 0x00000002030d7224 */ /* 0x000fe400078e020d */
[----:B------:R-:W-:Y:S02]  /*4300*/  IMAD R8, R9, R6, R8 ;  /* 0x0000000609087224 */ /* 0x000fe400078e0208 */
.L_x_65:
[----:B------:R-:W-:Y:S05]  /*4310*/  BRA.U UP1, `(.L_x_66) ;  /* 0x0000000101107547 */ /* 0x000fea000b800000 */
[----:B--2---:R-:W-:Y:S04]  /*4320*/  MOV R0, UR6 ;  /* 0x0000000600007c02 */ /* 0x004fe80008000f00 */
[----:B------:R-:W-:Y:S04]  /*4330*/  SHF.L.U32 R3, R0, 0x1f, RZ ;  /* 0x0000001f00037819 */ /* 0x000fe800000006ff */
[----:B------:R-:W2:Y:S02]  /*4340*/  SYNCS.PHASECHK.TRANS64.TRYWAIT P0, [UR22+0xc8], R3 ;  /* 0x0000c803ff0075a7 */ /* 0x000ea40008001116 */
[----:B--2---:R-:W-:Y:S05]  /*4350*/  @!P0 BRA `(.L_x_67) ;  /* 0x0000004400a88947 */ /* 0x004fea0003800000 */
.L_x_66:
[----:B------:R-:W-:Y:S02]  /*4360*/  R2UR UR34, R16 ;  /* 0x00000000102272ca */ /* 0x000fe400000e0000 */
[----:B------:R-:W-:Y:S02]  /*4370*/  ISETP.NE.U32.AND P0, PT, RZ, UR4, PT ;  /* 0x00000004ff007c0c */ /* 0x000fe4000bf05070 */
[----:B------:R-:W-:Y:S02]  /*4380*/  SHF.L.U32 R12, R36, 0x1f, RZ ;  /* 0x0000001f240c7819 */ /* 0x000fe400000006ff */
[----:B------:R-:W-:Y:S07]  /*4390*/  ISETP.NE.AND.EX P0, PT, RZ, UR5, PT, P0 ;  /* 0x00000005ff007c0c */ /* 0x000fee000bf05300 */
[----:B------:R-:W-:Y:S01]  /*43a0*/  USHF.L.U32 UR34, UR34, 0x7, URZ ;  /* 0x0000000722227899 */ /* 0x000fe200080006ff */
[----:B------:R-:W-:Y:S11]  /*43b0*/  BRA.U !UP5, `(.L_x_68) ;  /* 0x000000010d347547 */ /* 0x000ff6000b800000 */
[----:B------:R-:W-:Y:S01]  /*43c0*/  UPLOP3.LUT UP0, UPT, UPT, UPT, UP4, 0x80, 0x8 ;  /* 0x000000000008789c */ /* 0x000fe20003f0f040 */
[----:B--2---:R-:W-:Y:S02]  /*43d0*/  HFMA2 R0, -RZ, RZ, 0, 5.9604644775390625e-08 ;  /* 0x00000001ff007431 */ /* 0x004fe400000001ff */
[----:B------:R-:W-:Y:S03]  /*43e0*/  IMAD.MOV.U32 R63, RZ, RZ, 0x1 ;  /* 0x00000001ff3f7424 */ /* 0x000fe600078e00ff */
[----:B------:R-:W-:Y:S05]  /*43f0*/  PLOP3.LUT P2, PT, PT, PT, UP0, 0x80, 0x8 ;  /* 0x000000000008781c */ /* 0x000fea0003f4f008 */
[----:B------:R-:W2:Y:S01]  /*4400*/  @UP0 LDCU.64 UR10, c[0x0][0x888] ;  /* 0x00011100ff0a07ac */ /* 0x000ea20008000a00 */
[----:B------:R-:W-:Y:S07]  /*4410*/  @UP0 UIMAD UR8, UR57, UR4, URZ ;  /* 0x00000004390802a4 */ /* 0x000fee000f8e02ff */
[----:B------:R-:W-:Y:S01]  /*4420*/  @!P2 PRMT R63, R0, 0x7610, R63 ;  /* 0x00007610003fa816 */ /* 0x000fe2000000003f */
[----:B--2---:R-:W-:Y:S03]  /*4430*/  @UP0 UIMAD.WIDE UR10, UR8, 0x4, UR10 ;  /* 0x00000004080a08a5 */ /* 0x004fe6000f8e020a */
[----:B------:R-:W2:Y:S03]  /*4440*/  @!UP0 LDCU UR8, c[0x0][0x880] ;  /* 0x00011000ff0887ac */ /* 0x000ea60008000800 */
[----:B------:R-:W-:Y:S01]  /*4450*/  IMAD.U32 R10, RZ, RZ, UR10 ;  /* 0x0000000aff0a7e24 */ /* 0x000fe2000f8e00ff */
[----:B------:R-:W-:Y:S05]  /*4460*/  MOV R11, UR11 ;  /* 0x0000000b000b7c02 */ /* 0x000fea0008000f00 */
[----:B------:R3:W5:Y:S02]  /*4470*/  @P2 LDG.E R35, desc[UR48][R10.64] ;  /* 0x000000300a232981 */ /* 0x000764000c1e1900 */
[----:B--23--:R-:W-:Y:S07]  /*4480*/  @!P2 IMAD.U32 R35, RZ, RZ, UR8 ;  /* 0x00000008ff23ae24 */ /* 0x00cfee000f8e00ff */
.L_x_68:
[----:B-----5:R-:W-:Y:S01]  /*4490*/  @!P0 FSETP.EQ.AND P4, PT, R35, RZ, PT ;  /* 0x000000ff2300820b */ /* 0x020fe20003f82000 */
[----:B------:R-:W-:Y:S01]  /*44a0*/  @!UPT UIADD3 URZ, UPT, UPT, URZ, URZ, URZ ;  /* 0x000000fffffff290 */ /* 0x000fe2000fffe0ff */
[----:B------:R-:W-:Y:S11]  /*44b0*/  @!P0 BRA `(.L_x_69) ;  /* 0x0000000000148947 */ /* 0x000ff60003800000 */
[----:B------:R-:W-:Y:S02]  /*44c0*/  LOP3.LUT P0, RZ, R63, 0xff, RZ, 0xc0, !PT ;  /* 0x000000ff3fff7812 */ /* 0x000fe4000780c0ff */
[----:B------:R-:W-:Y:S04]  /*44d0*/  PLOP3.LUT P4, PT, PT, PT, UP0, 0x80, 0x8 ;  /* 0x000000000008781c */ /* 0x000fe80003f8f008 */
[----:B------:R-:W-:Y:S07]  /*44e0*/  PLOP3.LUT P4, PT, P4, PT, PT, 0x8, 0x80 ;  /* 0x000000000080781c */ /* 0x000fee000278e170 */
[----:B------:R-:W-:Y:S11]  /*44f0*/  @P0 FSETP.EQ.AND P4, PT, R35, RZ, PT ;  /* 0x000000ff2300020b */ /* 0x000ff60003f82000 */
[----:B------:R-:W-:Y:S02]  /*4500*/  @!UPT UIADD3 URZ, UPT, UPT, URZ, URZ, URZ ;  /* 0x000000fffffff290 */ /* 0x000fe4000fffe0ff */
.L_x_69:
[----:B------:R-:W-:Y:S01]  /*4510*/  ISETP.NE.AND P0, PT, R24, 0x1, PT ;  /* 0x000000011800780c */ /* 0x000fe20003f05270 */
[----:B------:R-:W3:Y:S01]  /*4520*/  SYNCS.PHASECHK.TRANS64.TRYWAIT P2, [UR22+0xa0], R12 ;  /* 0x0000a00cff0075a7 */ /* 0x000ee20008041116 */
[----:B------:R-:W-:Y:S04]  /*4530*/  IMAD.SHL.U32 R10, R19, 0x40, RZ ;  /* 0x00000040130a7824 */ /* 0x000fe800078e00ff */
[C---:B------:R-:W-:Y:S01]  /*4540*/  IMAD.HI.U32 R9, R10.reuse, R25, RZ ;  /* 0x000000190a097227 */ /* 0x040fe200078e00ff */
[C---:B------:R-:W-:Y:S04]  /*4550*/  R2UR UR35, R10.reuse ;  /* 0x000000000a2372ca */ /* 0x040fe800000e0000 */
[----:B------:R-:W-:Y:S04]  /*4560*/  SHF.R.U32.HI R9, RZ, R32, R9 ;  /* 0x00000020ff097219 */ /* 0x000fe80000011609 */
[----:B------:R-:W-:Y:S02]  /*4570*/  SEL R9, R10, R9, !P0 ;  /* 0x000000090a097207 */ /* 0x000fe40004000000 */
[----:B------:R-:W-:Y:S02]  /*4580*/  ELECT P0, URZ, PT ;  /* 0x0000000000ff782f */ /* 0x000fe40003800000 */
[C---:B------:R-:W-:Y:S01]  /*4590*/  R2UR UR8, R9.reuse ;  /* 0x00000000090872ca */ /* 0x040fe200000e0000 */
[C---:B-12---:R-:W-:Y:S01]  /*45a0*/  IMAD.HI.U32 R0, R9.reuse, R22, RZ ;  /* 0x0000001609007227 */ /* 0x046fe200078e00ff */
[----:B------:R-:W-:Y:S02]  /*45b0*/  PLOP3.LUT P4, PT, P4, P0, PT, 0xf2, 0x2f ;  /* 0x00000000002f781c */ /* 0x000fe40002781e72 */
[----:B------:R-:W-:Y:S01]  /*45c0*/  R2UR UR36, R9 ;  /* 0x00000000092472ca */ /* 0x000fe200000e0000 */
[----:B------:R-:W-:Y:S01]  /*45d0*/  IMAD.MOV R3, RZ, RZ, -R9 ;  /* 0x000000ffff037224 */ /* 0x000fe200078e0a09 */
[----:B------:R-:W-:Y:S04]  /*45e0*/  SHF.R.U32.HI R0, RZ, R23, R0 ;  /* 0x00000017ff007219 */ /* 0x000fe80000011600 */
[----:B------:R-:W-:Y:S02]  /*45f0*/  R2UR UR37, R0 ;  /* 0x00000000002572ca */ /* 0x000fe400000e0000 */
[----:B------:R-:W-:Y:S03]  /*4600*/  R2UR UR9, R3 ;  /* 0x00000000030972ca */ /* 0x000fe600000e0000 */
[----:B----4-:R-:W-:Y:S08]  /*4610*/  @!P4 IADD3 R9, P0, PT, R38, 0x580, RZ ;  /* 0x000005802609c810 */ /* 0x010ff00007f1e0ff */
[----:B------:R-:W-:Y:S02]  /*4620*/  USEL UR37, UR8, UR37, !UP3 ;  /* 0x0000002508257287 */ /* 0x000fe4000d800000 */
[----:B------:R-:W-:Y:S04]  /*4630*/  UIMAD UR35, UR14, UR9, UR35 ;  /* 0x000000090e2372a4 */ /* 0x000fe8000f8e0223 */
[----:B------:R-:W-:Y:S05]  /*4640*/  IMAD R0, RZ, RZ, -UR37 ;  /* 0x80000025ff007e24 */ /* 0x000fea000f8e02ff */
[----:B------:R-:W-:Y:S01]  /*4650*/  R2UR UR8, R0 ;  /* 0x00000000000872ca */ /* 0x000fe200000e0000 */
[----:B------:R-:W-:Y:S11]  /*4660*/  @!P4 IMAD.X R0, RZ, RZ, R39, P0 ;  /* 0x000000ffff00c224 */ /* 0x000ff600000e0627 */
[----:B------:R-:W-:Y:S01]  /*4670*/  @!UPT UIADD3 URZ, UPT, UPT, URZ, URZ, URZ ;  /* 0x000000fffffff290 */ /* 0x000fe2000fffe0ff */
[----:B------:R-:W-:Y:S01]  /*4680*/  UIMAD UR36, UR7, UR8, UR36 ;  /* 0x00000008072472a4 */ /* 0x000fe2000f8e0224 */
[----:B---3--:R-:W-:Y:S11]  /*4690*/  @!P2 BRA `(.L_x_70) ;  /* 0x0000004000f0a947 */ /* 0x008ff60003800000 */
.L_x_162:
[----:B------:R-:W-:Y:S01]  /*46a0*/  @!P4 R2UR UR8, R9 ;  /* 0x000000000908c2ca */ /* 0x000fe200000e0000 */
[----:B------:R-:W-:Y:S01]  /*46b0*/  VOTEU.ALL UP2, P4 ;  /* 0x0000000000ff7886 */ /* 0x000fe20002040000 */
[----:B------:R-:W-:Y:S01]  /*46c0*/  @!P4 R2UR UR9, R0 ;  /* 0x000000000009c2ca */ /* 0x000fe200000e0000 */
[----:B------:R-:W-:Y:S01]  /*46d0*/  VOTEU.ALL UP1, P4 ;  /* 0x0000000000ff7886 */ /* 0x000fe20002020000 */
[----:B------:R-:W-:Y:S01]  /*46e0*/  @!P4 IMAD.MOV.U32 R0, RZ, RZ, 0x1000 ;  /* 0x00001000ff00c424 */ /* 0x000fe200078e00ff */
[----:B------:R-:W-:Y:S01]  /*46f0*/  @!P4 IADD3 R9, P0, PT, R38, 0x580, RZ ;  /* 0x000005802609c810 */ /* 0x000fe20007f1e0ff */
[----:B------:R-:W-:Y:S07]  /*4700*/  @!UP2 UIADD3 UR32, UPT, UPT, UR22, 0x200, URZ ;  /* 0x000002001620a890 */ /* 0x000fee000fffe0ff */
[----:B------:R-:W-:Y:S02]  /*4710*/  IMAD.U32 R10, RZ, RZ, UR8 ;  /* 0x00000008ff0a7e24 */ /* 0x000fe4000f8e00ff */
[----:B------:R-:W-:Y:S01]  /*4720*/  IMAD.U32 R11, RZ, RZ, UR9 ;  /* 0x00000009ff0b7e24 */ /* 0x000fe2000f8e00ff */
[----:B------:R-:W-:Y:S02]  /*4730*/  @!UP2 UPRMT UR9, URZ, 0x40, URZ ;  /* 0x00000040ff09a896 */ /* 0x000fe400080000ff */
[----:B------:R-:W-:Y:S02]  /*4740*/  @!P4 R2UR UR10, R10 ;  /* 0x000000000a0ac2ca */ /* 0x000fe400000e0000 */
[----:B------:R-:W-:Y:S01]  /*4750*/  @!P4 R2UR UR11, R11 ;  /* 0x000000000b0bc2ca */ /* 0x000fe200000e0000 */
[----:B------:R-:W-:Y:S11]  /*4760*/  @!UP2 UPRMT UR8, UR9, 0x5410, URZ ;  /* 0x000054100908a896 */ /* 0x000ff600080000ff */
[----:B------:R-:W-:Y:S01]  /*4770*/  @!UPT UIADD3 URZ, UPT, UPT, URZ, URZ, URZ ;  /* 0x000000fffffff290 */ /* 0x000fe2000fffe0ff */
[----:B------:R2:W-:Y:S01]  /*4780*/  @!UP1 UTMALDG.4D.IM2COL [UR32], [UR10], UR8 ;  /* 0x000000200a0093b4 */ /* 0x0005e20008058008 */
[----:B------:R3:W-:Y:S01]  /*4790*/  @!P4 SYNCS.ARRIVE.TRANS64.RED.A0TR RZ, [UR22+0x80], R0 ;  /* 0x00008000ffffc9a7 */ /* 0x0007e20008300416 */
[----:B------:R-:W-:Y:S01]  /*47a0*/  SYNCS.ARRIVE.TRANS64.RED.A1T0 RZ, [UR31], RZ ;  /* 0x000000ffffff79a7 */ /* 0x000fe2000810041f */
[----:B---3--:R-:W-:Y:S01]  /*47b0*/  @!P4 IMAD.X R0, RZ, RZ, R39, P0 ;  /* 0x000000ffff00c224 */ /* 0x008fe200000e0627 */
[----:B------:R-:W3:Y:S02]  /*47c0*/  SYNCS.PHASECHK.TRANS64.TRYWAIT P2, [UR22+0xa8], R12 ;  /* 0x0000a80cff0075a7 */ /* 0x000ee40008041116 */
[----:B--23--:R-:W-:Y:S05]  /*47d0*/  @!P2 BRA `(.L_x_71) ;  /* 0x0000004000b8a947 */ /* 0x00cfea0003800000 */
.L_x_164:
[----:B------:R-:W-:Y:S01]  /*47e0*/  @!P4 R2UR UR8, R0 ;  /* 0x000000000008c2ca */ /* 0x000fe200000e0000 */
[----:B------:R-:W-:Y:S01]  /*47f0*/  VOTEU.ALL UP2, P4 ;  /* 0x0000000000ff7886 */ /* 0x000fe20002040000 */
[----:B------:R-:W-:Y:S01]  /*4800*/  @!P4 R2UR UR9, R9 ;  /* 0x000000000909c2ca */ /* 0x000fe200000e0000 */
[----:B------:R-:W-:Y:S01]  /*4810*/  VOTEU.ALL UP1, P4 ;  /* 0x0000000000ff7886 */ /* 0x000fe20002020000 */
[----:B------:R-:W-:Y:S01]  /*4820*/  @!P4 IMAD.MOV.U32 R0, RZ, RZ, 0x1000 ;  /* 0x00001000ff00c424 */ /* 0x000fe200078e00ff */
[----:B------:R-:W-:Y:S01]  /*4830*/  UMOV UR27, UR35 ;  /* 0x00000023001b7c82 */ /* 0x000fe20008000000 */
[----:B------:R-:W-:Y:S01]  /*4840*/  @!UP2 UIADD3 UR26, UPT, UPT, UR34, 0x20, URZ ;  /* 0x00000020221aa890 */ /* 0x000fe2000fffe0ff */
[----:B------:R-:W-:Y:S01]  /*4850*/  @!P4 IADD3 R19, P0, PT, R38, 0x580, RZ ;  /* 0x000005802613c810 */ /* 0x000fe20007f1e0ff */
[----:B------:R-:W-:Y:S01]  /*4860*/  @!UP2 UIADD3 UR24, UPT, UPT, UR22, 0x1200, URZ ;  /* 0x000012001618a890 */ /* 0x000fe2000fffe0ff */
[----:B------:R-:W-:Y:S01]  /*4870*/  UMOV UR28, UR36 ;  /* 0x00000024001c7c82 */ /* 0x000fe20008000000 */
[----:B------:R-:W-:Y:S02]  /*4880*/  UMOV UR29, UR37 ;  /* 0x00000025001d7c82 */ /* 0x000fe40008000000 */
[----:B------:R-:W-:Y:S02]  /*4890*/  @!P4 IMAD.X R16, RZ, RZ, R39, P0 ;  /* 0x000000ffff10c224 */ /* 0x000fe400000e0627 */
        /* <DEDUP_REMOVED lines=10> */
[----:B------:R-:W3:Y:S02]  /*4940*/  SYNCS.PHASECHK.TRANS64.TRYWAIT P2, [UR22+0xb0], R12 ;  /* 0x0000b00cff0075a7 */ /* 0x000ee40008041116 */
[----:B--23--:R-:W-:Y:S05]  /*4950*/  @!P2 BRA `(.L_x_72) ;  /* 0x000000400070a947 */ /* 0x00cfea0003800000 */
.L_x_166:
[----:B------:R-:W2:Y:S01]  /*4960*/  LDC.64 R14, c[0x0][0xb10] ;  /* 0x0002c400ff0e7b82 */ /* 0x000ea20000000a00 */
[----:B------:R-:W-:Y:S01]  /*4970*/  @!P4 R2UR UR8, R16 ;  /* 0x000000001008c2ca */ /* 0x000fe200000e0000 */
[----:B------:R-:W-:Y:S01]  /*4980*/  VOTEU.ALL UP2, P4 ;  /* 0x0000000000ff7886 */ /* 0x000fe20002040000 */
[----:B------:R-:W-:Y:S01]  /*4990*/  @!P4 R2UR UR9, R19 ;  /* 0x000000001309c2ca */ /* 0x000fe200000e0000 */
[----:B------:R-:W-:Y:S01]  /*49a0*/  VOTEU.ALL UP1, P4 ;  /* 0x0000000000ff7886 */ /* 0x000fe20002020000 */
[----:B------:R-:W-:Y:S03]  /*49b0*/  @!P4 IMAD.MOV.U32 R16, RZ, RZ, 0x1000 ;  /* 0x00001000ff10c424 */ /* 0x000fe600078e00ff */
[----:B------:R-:W3:Y:S01]  /*49c0*/  LDC.64 R10, c[0x0][0xb18] ;  /* 0x0002c600ff0a7b82 */ /* 0x000ee20000000a00 */
[----:B------:R-:W-:Y:S01]  /*49d0*/  @!UP2 UIADD3 UR18, UPT, UPT, UR34, 0x40, URZ ;  /* 0x000000402212a890 */ /* 0x000fe2000fffe0ff */
[----:B------:R-:W-:Y:S01]  /*49e0*/  @P3 SHF.R.U32.HI R28, RZ, 0x10, R29 ;  /* 0x00000010ff1c3819 */ /* 0x000fe2000001161d */
[----:B------:R-:W-:Y:S01]  /*49f0*/  @!UP2 UIADD3 UR16, UPT, UPT, UR22, 0x2200, URZ ;  /* 0x000022001610a890 */ /* 0x000fe2000fffe0ff */
[----:B------:R-:W-:Y:S04]  /*4a00*/  UMOV UR19, UR35 ;  /* 0x0000002300137c82 */ /* 0x000fe80008000000 */
[----:B------:R-:W4:Y:S01]  /*4a10*/  @!P1 LDC R0, c[0x0][0xb20] ;  /* 0x0002c800ff009b82 */ /* 0x000f220000000800 */
[----:B------:R-:W-:Y:S01]  /*4a20*/  UMOV UR20, UR36 ;  /* 0x0000002400147c82 */ /* 0x000fe20008000000 */
[----:B------:R-:W-:Y:S01]  /*4a30*/  IMAD.U32 R41, RZ, RZ, UR8 ;  /* 0x00000008ff297e24 */ /* 0x000fe2000f8e00ff */
[----:B------:R-:W-:Y:S05]  /*4a40*/  UMOV UR21, UR37 ;  /* 0x0000002500157c82 */ /* 0x000fea0008000000 */
[----:B-1----:R-:W1:Y:S01]  /*4a50*/  @!P1 LDC R3, c[0x0][0xb0c] ;  /* 0x0002c300ff039b82 */ /* 0x002e620000000800 */
[----:B------:R-:W-:Y:S01]  /*4a60*/  IMAD.U32 R40, RZ, RZ, UR9 ;  /* 0x00000009ff287e24 */ /* 0x000fe2000f8e00ff */
[----:B------:R-:W-:Y:S01]  /*4a70*/  @!UP2 UPRMT UR9, URZ, 0x40, URZ ;  /* 0x00000040ff09a896 */ /* 0x000fe200080000ff */
[----:B------:R-:W-:Y:S02]  /*4a80*/  @!P4 R2UR UR11, R41 ;  /* 0x00000000290bc2ca */ /* 0x000fe400000e0000 */
[----:B------:R-:W-:Y:S01]  /*4a90*/  @P3 R2UR UR57, R28 ;  /* 0x000000001c3932ca */ /* 0x000fe200000e0000 */
[----:B------:R-:W-:Y:S01]  /*4aa0*/  @!UP2 UPRMT UR8, UR9, 0x5410, URZ ;  /* 0x000054100908a896 */ /* 0x000fe200080000ff */
[----:B------:R-:W-:Y:S11]  /*4ab0*/  @!P4 R2UR UR10, R40 ;  /* 0x00000000280ac2ca */ /* 0x000ff600000e0000 */
[----:B------:R-:W-:Y:S02]  /*4ac0*/  @!UPT UIADD3 URZ, UPT, UPT, URZ, URZ, URZ ;  /* 0x000000fffffff290 */ /* 0x000fe4000fffe0ff */
[----:B------:R1:W-:Y:S01]  /*4ad0*/  @!UP1 UTMALDG.4D.IM2COL [UR16], [UR10], UR8 ;  /* 0x000000100a0093b4 */ /* 0x0003e20008058008 */
[----:B------:R1:W-:Y:S02]  /*4ae0*/  @!P4 SYNCS.ARRIVE.TRANS64.RED.A0TR RZ, [UR22+0x90], R16 ;  /* 0x00009010ffffc9a7 */ /* 0x0003e40008300416 */
[----:B-1----:R-:W-:Y:S01]  /*4af0*/  @!P1 ISETP.NE.AND P2, PT, R3, 0x1, PT ;  /* 0x000000010300980c */ /* 0x002fe20003f45270 */
[C---:B--2---:R-:W-:Y:S01]  /*4b00*/  @!P1 IMAD.HI.U32 R14, R13.reuse, R14, RZ ;  /* 0x0000000e0d0e9227 */ /* 0x044fe200078e00ff */
[----:B---3--:R-:W-:Y:S03]  /*4b10*/  @!P1 ISETP.NE.AND P0, PT, R10, 0x1, PT ;  /* 0x000000010a00980c */ /* 0x008fe60003f05270 */
[C---:B------:R-:W-:Y:S01]  /*4b20*/  @!P1 IMAD.HI.U32 R11, R8.reuse, R11, RZ ;  /* 0x0000000b080b9227 */ /* 0x040fe200078e00ff */
[----:B------:R-:W-:Y:S04]  /*4b30*/  @!P1 SHF.R.U32.HI R14, RZ, R15, R14 ;  /* 0x0000000fff0e9219 */ /* 0x000fe8000001160e */
[----:B----4-:R-:W-:Y:S02]  /*4b40*/  @!P1 SHF.R.U32.HI R9, RZ, R0, R11 ;  /* 0x00000000ff099219 */ /* 0x010fe4000001160b */
[----:B------:R-:W-:Y:S01]  /*4b50*/  @!P1 SEL R14, R13, R14, !P2 ;  /* 0x0000000e0d0e9207 */ /* 0x000fe20005000000 */
[----:B------:R-:W-:Y:S01]  /*4b60*/  SYNCS.ARRIVE.TRANS64.RED.A1T0 RZ, [UR45], RZ ;  /* 0x000000ffffff79a7 */ /* 0x000fe2000810042d */
[----:B------:R-:W-:Y:S05]  /*4b70*/  @!P1 SEL R9, R8, R9, !P0 ;  /* 0x0000000908099207 */ /* 0x000fea0004000000 */
[----:B------:R-:W-:Y:S01]  /*4b80*/  @!P1 IMAD.IADD R0, R9, 0x1, -R14 ;  /* 0x0000000109009824 */ /* 0x000fe200078e0a0e */
[----:B------:R-:W1:Y:S01]  /*4b90*/  SYNCS.PHASECHK.TRANS64.TRYWAIT P5, [UR22+0xb8], R12 ;  /* 0x0000b80cff0075a7 */ /* 0x000e6200080a1116 */
[----:B------:R-:W-:Y:S02]  /*4ba0*/  @!P1 IMAD.IADD R9, R14, 0x1, -R9 ;  /* 0x000000010e099824 */ /* 0x000fe400078e0a09 */
[----:B------:R-:W-:Y:S02]  /*4bb0*/  @!P1 IMAD R13, R0, R3, R13 ;  /* 0x00000003000d9224 */ /* 0x000fe400078e020d */
[----:B------:R-:W-:Y:S01]  /*4bc0*/  @!P1 IMAD R8, R9, R10, R8 ;  /* 0x0000000a09089224 */ /* 0x000fe200078e0208 */
[----:B-1----:R-:W-:Y:S06]  /*4bd0*/  @!P5 BRA `(.L_x_73) ;  /* 0x0000003c00e8d947 */ /* 0x002fec0003800000 */
.L_x_168:
[----:B-1----:R-:W-:Y:S01]  /*4be0*/  @!P4 IADD3 R3, P0, PT, R38, 0x580, RZ ;  /* 0x000005802603c810 */ /* 0x002fe20007f1e0ff */
[----:B------:R-:W-:Y:S01]  /*4bf0*/  VOTEU.ALL UP2, P4 ;  /* 0x0000000000ff7886 */ /* 0x000fe20002040000 */
[----:B------:R-:W-:Y:S01]  /*4c00*/  VOTEU.ALL UP1, P4 ;  /* 0x0000000000ff7886 */ /* 0x000fe20002020000 */
[----:B------:R-:W-:Y:S01]  /*4c10*/  UMOV UR11, UR35 ;  /* 0x00000023000b7c82 */ /* 0x000fe20008000000 */
[----:B------:R-:W-:Y:S01]  /*4c20*/  @!P4 R2UR UR9, R3 ;  /* 0x000000000309c2ca */ /* 0x000fe200000e0000 */
[----:B------:R-:W-:Y:S01]  /*4c30*/  @!P4 IMAD.X R0, RZ, RZ, R39, P0 ;  /* 0x000000ffff00c224 */ /* 0x000fe200000e0627 */
[----:B------:R-:W-:Y:S01]  /*4c40*/  @!UP2 UPRMT UR16, URZ, 0x40, URZ ;  /* 0x00000040ff10a896 */ /* 0x000fe200080000ff */
[----:B------:R-:W-:Y:S01]  /*4c50*/  LOP3.LUT R36, R36, 0x1, RZ, 0x3c, !PT ;  /* 0x0000000124247812 */ /* 0x000fe200078e3cff */
[----:B------:R-:W-:Y:S01]  /*4c60*/  @!UP2 UIADD3 UR10, UPT, UPT, UR34, 0x60, URZ ;  /* 0x00000060220aa890 */ /* 0x000fe2000fffe0ff */
[----:B------:R-:W-:Y:S01]  /*4c70*/  LOP3.LUT R34, R34, 0x1, RZ, 0x3c, !PT ;  /* 0x0000000122227812 */ /* 0x000fe200078e3cff */
[----:B------:R-:W-:Y:S01]  /*4c80*/  @!UP2 UPRMT UR20, UR16, 0x5410, URZ ;  /* 0x000054101014a896 */ /* 0x000fe200080000ff */
[----:B------:R-:W-:Y:S01]  /*4c90*/  @!P4 R2UR UR8, R0 ;  /* 0x000000000008c2ca */ /* 0x000fe200000e0000 */
[----:B------:R-:W-:Y:S01]  /*4ca0*/  UMOV UR12, UR36 ;  /* 0x00000024000c7c82 */ /* 0x000fe20008000000 */
[----:B------:R-:W-:Y:S01]  /*4cb0*/  UMOV UR13, UR37 ;  /* 0x00000025000d7c82 */ /* 0x000fe20008000000 */
[----:B------:R-:W-:Y:S02]  /*4cc0*/  IMAD.IADD R16, R8, 0x1, R62 ;  /* 0x0000000108107824 */ /* 0x000fe400078e023e */
[----:B------:R-:W-:Y:S02]  /*4cd0*/  IMAD.IADD R19, R13, 0x1, R64 ;  /* 0x000000010d137824 */ /* 0x000fe400078e0240 */
[----:B------:R-:W-:Y:S01]  /*4ce0*/  IMAD.U32 R10, RZ, RZ, UR9 ;  /* 0x00000009ff0a7e24 */ /* 0x000fe2000f8e00ff */
[----:B------:R-:W-:Y:S04]  /*4cf0*/  @!UP2 UIADD3 UR9, UPT, UPT, UR22, 0x98, URZ ;  /* 0x000000981609a890 */ /* 0x000fe8000fffe0ff */
[----:B------:R-:W-:Y:S01]  /*4d00*/  @!P4 R2UR UR18, R10 ;  /* 0x000000000a12c2ca */ /* 0x000fe200000e0000 */
[----:B------:R-:W-:Y:S01]  /*4d10*/  IMAD.U32 R11, RZ, RZ, UR8 ;  /* 0x00000008ff0b7e24 */ /* 0x000fe2000f8e00ff */
[----:B------:R-:W-:Y:S04]  /*4d20*/  @!UP2 UIADD3 UR8, UPT, UPT, UR22, 0x3200, URZ ;  /* 0x000032001608a890 */ /* 0x000fe8000fffe0ff */
[----:B------:R-:W-:Y:S11]  /*4d30*/  @!P4 R2UR UR19, R11 ;  /* 0x000000000b13c2ca */ /* 0x000ff600000e0000 */
[----:B------:R-:W-:Y:S02]  /*4d40*/  @!UPT UIADD3 URZ, UPT, UPT, URZ, URZ, URZ ;  /* 0x000000fffffff290 */ /* 0x000fe4000fffe0ff */
[----:B------:R2:W-:Y:S01]  /*4d50*/  @!UP1 UTMALDG.4D.IM2COL [UR8], [UR18], UR20 ;  /* 0x00000008120093b4 */ /* 0x0005e20008058014 */
[----:B------:R2:W-:Y:S01]  /*4d60*/  @!P4 SYNCS.ARRIVE.TRANS64.RED.A0TR RZ, [UR22+0x98], R33 ;  /* 0x00009821ffffc9a7 */ /* 0x0005e20008300416 */
[----:B------:R-:W-:Y:S01]  /*4d70*/  UPLOP3.LUT UP1, UPT, UPT, UPT, UPT, 0x80, 0x8 ;  /* 0x000000000008789c */ /* 0x000fe20003f2f070 */
[----:B------:R-:W-:Y:S01]  /*4d80*/  SYNCS.ARRIVE.TRANS64.RED.A1T0 RZ, [UR23], RZ ;  /* 0x000000ffffff79a7 */ /* 0x000fe20008100417 */
[----:B------:R-:W-:Y:S09]  /*4d90*/  @P3 BRA `(.L_x_74) ;  /* 0xfffffff000743947 */ /* 0x000ff2000383ffff */
[----:B------:R-:W-:-:S04]  /*4da0*/  SHF.L.U32 R3, R36, 0x1f, RZ ;  /* 0x0000001f24037819 */ /* 0x000fc800000006ff */
[----:B------:R-:W1:Y:S02]  /*4db0*/  SYNCS.PHASECHK.TRANS64.TRYWAIT P0, [UR22+0xa0], R3 ;  /* 0x0000a003ff0075a7 */ /* 0x000e640008001116 */
[----:B-1----:R-:W-:Y:S05]  /*4dc0*/  @!P0 BRA `(.L_x_75) ;  /* 0x0000003c00848947 */ /* 0x002fea0003800000 */
.L_x_170:
[----:B------:R-:W3:Y:S02]  /*4dd0*/  SYNCS.PHASECHK.TRANS64.TRYWAIT P0, [UR22+0xa8], R3 ;  /* 0x0000a803ff0075a7 */ /* 0x000ee40008001116 */
[----:B---3--:R-:W-:Y:S05]  /*4de0*/  @!P0 BRA `(.L_x_76) ;  /* 0x0000003c00948947 */ /* 0x008fea0003800000 */
.L_x_172:
[----:B------:R-:W3:Y:S02]  /*4df0*/  SYNCS.PHASECHK.TRANS64.TRYWAIT P0, [UR22+0xb0], R3 ;  /* 0x0000b003ff0075a7 */ /* 0x000ee40008001116 */
[----:B---3--:R-:W-:Y:S05]  /*4e00*/  @!P0 BRA `(.L_x_77) ;  /* 0x0000003c00a48947 */ /* 0x008fea0003800000 */
.L_x_174:
[----:B-1----:R-:W-:-:S07]  /*4e10*/  MOV R0, UR22 ;  /* 0x0000001600007c02 */ /* 0x002fce0008000f00 */
.L_x_78:
[----:B-1----:R-:W-:-:S04]  /*4e20*/  SHF.L.U32 R3, R36, 0x1f, RZ ;  /* 0x0000001f24037819 */ /* 0x002fc800000006ff */
[----:B------:R1:W3:Y:S03]  /*4e30*/  SYNCS.PHASECHK.TRANS64.TRYWAIT P0, [R0+URZ+0xb8], R3 ;  /* 0x0000b803000075a7 */ /* 0x0002e600080011ff */
[----:B---3--:R-:W-:Y:S05]  /*4e40*/  @!P0 NANOSLEEP.SYNCS 0x989680 ;  /* 0x009896800000895d */ /* 0x008fea0003900000 */
[----:B------:R-:W3:Y:S02]  /*4e50*/  @!P0 SYNCS.PHASECHK.TRANS64 P0, [R0+URZ+0xb8], R3 ;  /* 0x0000b803000085a7 */ /* 0x000ee400080010ff */
[----:B--23--:R-:W-:Y:S05]  /*4e60*/  @P0 EXIT ;  /* 0x000000000000094d */ /* 0x00cfea0003800000 */
[----:B------:R-:W-:Y:S05]  /*4e70*/  BRA `(.L_x_78) ;  /* 0xfffffffc00e87947 */ /* 0x000fea000383ffff */
.L_x_63:
[----:B------:R-:W-:-:S06]  /*4e80*/  UISETP.GE.AND UP1, UPT, UR8, 0x4, UPT ;  /* 0x000000040800788c */ /* 0x000fcc000bf26270 */
[----:B------:R-:W-:-:S13]  /*4e90*/  PLOP3.LUT P0, PT, PT, PT, UP1, 0x80, 0x8 ;  /* 0x000000000008781c */ /* 0x000fda0003f0f018 */
[----:B------:R-:W-:Y:S05]  /*4ea0*/  @!P0 EXIT ;  /* 0x000000000000894d */ /* 0x000fea0003800000 */
[----:B------:R-:W-:Y:S01]  /*4eb0*/  BAR.SYNC.DEFER_BLOCKING 0x6, 0xa0 ;  /* 0x0182800000007b1d */ /* 0x000fe20000010000 */
[C---:B------:R-:W-:Y:S01]  /*4ec0*/  IMAD.SHL.U32 R4, R72.reuse, 0x20, RZ ;  /* 0x0000002048047824 */ /* 0x040fe200078e00ff */
[----:B------:R-:W-:Y:S01]  /*4ed0*/  SHF.R.U32.HI R5, RZ, 0x1, R72 ;  /* 0x00000001ff057819 */ /* 0x000fe20000011648 */
[C---:B------:R-:W-:Y:S01]  /*4ee0*/  IMAD.SHL.U32 R71, R72.reuse, 0x10, RZ ;  /* 0x0000001048477824 */ /* 0x040fe200078e00ff */
[C---:B------:R-:W-:Y:S01]  /*4ef0*/  LOP3.LUT P0, RZ, R72.reuse, 0x4, RZ, 0xc0, !PT ;  /* 0x0000000448ff7812 */ /* 0x040fe2000780c0ff */
[----:B------:R-:W-:Y:S01]  /*4f00*/  IMAD.U32 R32, R72, 0x10000, RZ ;  /* 0x0001000048207824 */ /* 0x000fe200078e00ff */
[----:B------:R-:W-:Y:S02]  /*4f10*/  UMOV UR50, 0x400 ;  /* 0x0000040000327882 */ /* 0x000fe40000000000 */
[----:B------:R-:W1:Y:S01]  /*4f20*/  LDC R67, c[0x0][0x370] ;  /* 0x0000dc00ff437b82 */ /* 0x000e620000000800 */
[----:B------:R-:W-:Y:S01]  /*4f30*/  ULEA UR50, UR45, UR50, 0x18 ;  /* 0x000000322d327291 */ /* 0x000fe2000f8ec0ff */
[----:B------:R-:W-:Y:S01]  /*4f40*/  LOP3.LUT R0, R4, 0xc0, RZ, 0xc0, !PT ;  /* 0x000000c004007812 */ /* 0x000fe200078ec0ff */
[----:B------:R-:W-:Y:S01]  /*4f50*/  IMAD.MOV.U32 R75, RZ, RZ, 0x20 ;  /* 0x00000020ff4b7424 */ /* 0x000fe200078e00ff */
[----:B------:R-:W-:Y:S01]  /*4f60*/  LOP3.LUT R71, R71, 0x600, RZ, 0xc0, !PT ;  /* 0x0000060047477812 */ /* 0x000fe200078ec0ff */
[----:B------:R-:W-:Y:S01]  /*4f70*/  UIADD3 UR4, UPT, UPT, UR50, 0x200, URZ ;  /* 0x0000020032047890 */ /* 0x000fe2000fffe0ff */
[----:B------:R-:W-:Y:S01]  /*4f80*/  LOP3.LUT R5, R0, 0x8, R5, 0xf8, !PT ;  /* 0x0000000800057812 */ /* 0x000fe200078ef805 */
[C---:B------:R-:W-:Y:S01]  /*4f90*/  IMAD.SHL.U32 R0, R72.reuse, 0x4, RZ ;  /* 0x0000000448007824 */ /* 0x040fe200078e00ff */
[----:B------:R-:W2:Y:S01]  /*4fa0*/  LDC R28, c[0x0][0xb0c] ;  /* 0x0002c300ff1c7b82 */ /* 0x000ea20000000800 */
[----:B------:R-:W-:Y:S01]  /*4fb0*/  LOP3.LUT R71, R71, 0x20, R4, 0xf8, !PT ;  /* 0x0000002047477812 */ /* 0x000fe200078ef804 */
[----:B------:R-:W-:Y:S01]  /*4fc0*/  IMAD.MOV.U32 R70, RZ, RZ, 0x1 ;  /* 0x00000001ff467424 */ /* 0x000fe200078e00ff */
[----:B------:R-:W-:Y:S01]  /*4fd0*/  LOP3.LUT R72, R72, 0x60, RZ, 0xc0, !PT ;  /* 0x0000006048487812 */ /* 0x000fe200078ec0ff */
[----:B------:R-:W-:Y:S01]  /*4fe0*/  IMAD.MOV.U32 R30, RZ, RZ, RZ ;  /* 0x000000ffff1e7224 */ /* 0x000fe200078e00ff */
[----:B------:R-:W-:-:S02]  /*4ff0*/  LOP3.LUT R0, R5, 0x18, R0, 0x78, !PT ;  /* 0x0000001805007812 */ /* 0x000fc400078e7800 */
[----:B------:R-:W-:Y:S02]  /*5000*/  CS2R R68, SRZ ;  /* 0x0000000000447805 */ /* 0x000fe4000001ff00 */
[----:B------:R-:W-:Y:S01]  /*5010*/  LOP3.LUT R71, R71, 0x100, R4, 0xf8, !PT ;  /* 0x0000010047477812 */ /* 0x000fe200078ef804 */
[----:B------:R-:W4:Y:S01]  /*5020*/  LDC R65, c[0x0][0xb20] ;  /* 0x0002c800ff417b82 */ /* 0x000f220000000800 */
[----:B------:R-:W3:Y:S01]  /*5030*/  LDS R2, [UR50+0x120] ;  /* 0x00012032ff027984 */ /* 0x000ee20008000800 */
[----:B------:R-:W-:Y:S01]  /*5040*/  LOP3.LUT R32, R32, 0x600000, RZ, 0xc0, !PT ;  /* 0x0060000020207812 */ /* 0x000fe200078ec0ff */
[----:B------:R-:W-:Y:S01]  /*5050*/  IMAD.U32 R74, RZ, RZ, UR4 ;  /* 0x00000004ff4a7e24 */ /* 0x000fe2000f8e00ff */
[----:B------:R-:W-:Y:S01]  /*5060*/  LOP3.LUT R71, R71, R0, RZ, 0xfc, !PT ;  /* 0x0000000047477212 */ /* 0x000fe200078efcff */
[----:B------:R-:W1:Y:S01]  /*5070*/  LDCU.64 UR54, c[0x0][0x348] ;  /* 0x00006900ff3677ac */ /* 0x000e620008000a00 */
[----:B------:R-:W-:Y:S02]  /*5080*/  SEL R75, R75, 0xffffffe0, !P0 ;  /* 0xffffffe04b4b7807 */ /* 0x000fe40004000000 */
[----:B------:R-:W1:Y:S01]  /*5090*/  LDC R27, c[0x0][0xb30] ;  /* 0x0002cc00ff1b7b82 */ /* 0x000e620000000800 */
[----:B------:R-:W1:Y:S01]  /*50a0*/  LDCU.64 UR36, c[0x0][0x888] ;  /* 0x00011100ff2477ac */ /* 0x000e620008000a00 */
[----:B------:R-:W1:Y:S06]  /*50b0*/  LDCU.64 UR38, c[0x0][0x890] ;  /* 0x00011200ff2677ac */ /* 0x000e6c0008000a00 */
[----:B------:R-:W1:Y:S01]  /*50c0*/  LDC.64 R56, c[0x0][0xb10] ;  /* 0x0002c400ff387b82 */ /* 0x000e620000000a00 */
[----:B------:R-:W1:Y:S01]  /*50d0*/  LDCU.64 UR46, c[0x0][0xa90] ;  /* 0x00015200ff2e77ac */ /* 0x000e620008000a00 */
[----:B------:R-:W-:Y:S01]  /*50e0*/  UMOV UR52, URZ ;  /* 0x000000ff00347c82 */ /* 0x000fe20008000000 */
[----:B------:R-:W-:-:S05]  /*50f0*/  UMOV UR56, URZ ;  /* 0x000000ff00387c82 */ /* 0x000fca0008000000 */
[----:B------:R-:W1:Y:S08]  /*5100*/  LDC.64 R24, c[0x0][0xb18] ;  /* 0x0002c600ff187b82 */ /* 0x000e700000000a00 */
[----:B------:R-:W1:Y:S08]  /*5110*/  LDC.64 R22, c[0x0][0xb28] ;  /* 0x0002ca00ff167b82 */ /* 0x000e700000000a00 */
[----:B------:R-:W1:Y:S01]  /*5120*/  LDC.64 R54, c[0x0][0x8b0] ;  /* 0x00022c00ff367b82 */ /* 0x000e620000000a00 */
[C---:B---3--:R-:W-:Y:S01]  /*5130*/  VIADD R3, R2.reuse, 0x80 ;  /* 0x0000008002037836 */ /* 0x048fe20000000000 */
[----:B------:R-:W-:-:S04]  /*5140*/  LOP3.LUT R2, R2, 0xffff, RZ, 0xc0, !PT ;  /* 0x0000ffff02027812 */ /* 0x000fc800078ec0ff */
[----:B------:R-:W-:Y:S02]  /*5150*/  LOP3.LUT R3, R3, 0xffff, RZ, 0xc0, !PT ;  /* 0x0000ffff03037812 */ /* 0x000fe400078ec0ff */
[----:B------:R-:W3:Y:S03]  /*5160*/  LDC.64 R52, c[0x0][0x8a8] ;  /* 0x00022a00ff347b82 */ /* 0x000ee60000000a00 */
[----:B------:R1:W-:Y:S05]  /*5170*/  STL.64 [R1], R2 ;  /* 0x0000000201007387 */ /* 0x0003ea0000100a00 */
[----:B------:R-:W1:Y:S08]  /*5180*/  LDC.64 R60, c[0x0][0xa80] ;  /* 0x0002a000ff3c7b82 */ /* 0x000e700000000a00 */
[----:B------:R-:W1:Y:S08]  /*5190*/  LDC.64 R58, c[0x0][0xa88] ;  /* 0x0002a200ff3a7b82 */ /* 0x000e700000000a00 */
[----:B--2-4-:R-:W1:Y:S02]  /*51a0*/  LDC R66, c[0x0][0x374] ;  /* 0x0000dd00ff427b82 */ /* 0x014e640000000800 */
.L_x_122:
[----:B-12---:R-:W-:Y:S04]  /*51b0*/  SHF.L.U32 R3, R68, 0x1f, RZ ;  /* 0x0000001f44037819 */ /* 0x006fe800000006ff */
[----:B------:R-:W1:Y:S02]  /*51c0*/  SYNCS.PHASECHK.TRANS64.TRYWAIT P0, [UR50+0xd0], R3 ;  /* 0x0000d003ff0075a7 */ /* 0x000e640008001132 */
[----:B-1-3--:R-:W-:Y:S05]  /*51d0*/  @!P0 BRA `(.L_x_79) ;  /* 0x0000003800c88947 */ /* 0x00afea0003800000 */
.L_x_176:
[----:B------:R-:W2:Y:S01]  /*51e0*/  LDC.64 R12, c[0x0][0xb10] ;  /* 0x0002c400ff0c7b82 */ /* 0x000ea20000000a00 */
[----:B------:R-:W4:Y:S01]  /*51f0*/  LDS.128 R36, [UR50+0x110] ;  /* 0x00011032ff247984 */ /* 0x000f220008000c00 */
[----:B------:R-:W-:Y:S01]  /*5200*/  UIADD3 UR4, UPT, UPT, UR50, 0xd8, URZ ;  /* 0x000000d832047890 */ /* 0x000fe2000fffe0ff */
[----:B-1----:R-:W-:Y:S01]  /*5210*/  IMAD R0, R30, 0x4, R1 ;  /* 0x000000041e007824 */ /* 0x002fe200078e0201 */
[----:B------:R-:W-:Y:S04]  /*5220*/  ISETP.NE.AND P1, PT, R27, 0x1, PT ;  /* 0x000000011b00780c */ /* 0x000fe80003f25270 */
[----:B------:R-:W1:Y:S01]  /*5230*/  LDC.64 R10, c[0x0][0xb18] ;  /* 0x0002c600ff0a7b82 */ /* 0x000e620000000a00 */
[----:B------:R-:W-:Y:S01]  /*5240*/  UPRMT UR4, URZ, 0x654, UR4 ;  /* 0x00000654ff047896 */ /* 0x000fe20008000004 */
[----:B------:R-:W-:Y:S01]  /*5250*/  ISETP.GE.AND P0, PT, R26, 0x1, PT ;  /* 0x000000011a00780c */ /* 0x000fe20003f06270 */
[----:B------:R-:W-:Y:S01]  /*5260*/  @!PT LDS RZ, [RZ] ;  /* 0x00000000fffff984 */ /* 0x000fe20000000800 */
[----:B------:R-:W-:Y:S01]  /*5270*/  @!PT LDS RZ, [RZ] ;  /* 0x00000000fffff984 */ /* 0x000fe20000000800 */
[----:B------:R-:W-:Y:S01]  /*5280*/  @!PT LDS RZ, [RZ] ;  /* 0x00000000fffff984 */ /* 0x000fe20000000800 */
[----:B------:R-:W-:Y:S01]  /*5290*/  @!PT LDS RZ, [RZ] ;  /* 0x00000000fffff984 */ /* 0x000fe20000000800 */
[----:B------:R3:W-:Y:S06]  /*52a0*/  MEMBAR.ALL.CTA ;  /* 0x0000000000007992 */ /* 0x0007ec0000008000 */
[----:B---3--:R-:W3:Y:S01]  /*52b0*/  FENCE.VIEW.ASYNC.S ;  /* 0x00000000000073c6 */ /* 0x008ee20000000000 */
[----:B------:R-:W1:Y:S08]  /*52c0*/  @!P1 LDC R14, c[0x0][0xb20] ;  /* 0x0002c800ff0e9b82 */ /* 0x000e700000000800 */
[----:B------:R-:W1:Y:S01]  /*52d0*/  @!P1 LDC R9, c[0x0][0xb0c] ;  /* 0x0002c300ff099b82 */ /* 0x000e620000000800 */
[----:B---3--:R-:W-:Y:S01]  /*52e0*/  SYNCS.ARRIVE.TRANS64.RED.A1T0 RZ, [UR4], RZ ;  /* 0x000000ffffff79a7 */ /* 0x008fe20008100404 */
[----:B------:R3:W5:Y:S01]  /*52f0*/  LDL R17, [R0] ;  /* 0x0000000000117983 */ /* 0x0007620000100800 */
[----:B----4-:R-:W-:Y:S04]  /*5300*/  LOP3.LUT P4, RZ, R38, 0x1, RZ, 0xc0, !PT ;  /* 0x0000000126ff7812 */ /* 0x010fe8000788c0ff */
[----:B------:R-:W-:Y:S09]  /*5310*/  P2R R76, PR, RZ, 0x10 ;  /* 0x00000010ff4c7803 */ /* 0x000ff20000000000 */
[----:B------:R-:W-:Y:S02]  /*5320*/  @P4 MOV R31, R36 ;  /* 0x00000024001f4202 */ /* 0x000fe40000000f00 */
[----:B------:R-:W-:Y:S01]  /*5330*/  @P4 LOP3.LUT R29, R37, 0xffff, RZ, 0xc0, !PT ;  /* 0x0000ffff251d4812 */ /* 0x000fe200078ec0ff */
[----:B--23--:R-:W-:Y:S06]  /*5340*/  @!P0 BRA `(.L_x_80) ;  /* 0x0000000000a48947 */ /* 0x00cfec0003800000 */
[----:B------:R-:W-:Y:S01]  /*5350*/  IMAD.HI.U32 R20, R66, R25, RZ ;  /* 0x0000001942147227 */ /* 0x000fe200078e00ff */
[----:B------:R-:W-:Y:S02]  /*5360*/  ISETP.NE.AND P0, PT, R24, 0x1, PT ;  /* 0x000000011800780c */ /* 0x000fe40003f05270 */
[----:B------:R-:W-:Y:S01]  /*5370*/  ISETP.NE.AND P2, PT, R26, 0x1, PT ;  /* 0x000000011a00780c */ /* 0x000fe20003f45270 */
[-C--:B------:R-:W-:Y:S01]  /*5380*/  IMAD.HI.U32 R18, R67, R56.reuse, RZ ;  /* 0x0000003843127227 */ /* 0x080fe200078e00ff */
[----:B------:R-:W-:Y:S02]  /*5390*/  SHF.R.U32.HI R21, RZ, R65, R20 ;  /* 0x00000041ff157219 */ /* 0x000fe40000011614 */
[----:B------:R-:W-:Y:S01]  /*53a0*/  ISETP.NE.AND P3, PT, R28, 0x1, PT ;  /* 0x000000011c00780c */ /* 0x000fe20003f65270 */
[----:B------:R-:W-:Y:S01]  /*53b0*/  IMAD.HI.U32 R40, R29, R25, RZ ;  /* 0x000000191d287227 */ /* 0x000fe200078e00ff */
[----:B------:R-:W-:Y:S02]  /*53c0*/  SHF.R.U32.HI R18, RZ, R57, R18 ;  /* 0x00000039ff127219 */ /* 0x000fe40000011612 */
[----:B------:R-:W-:Y:S01]  /*53d0*/  SEL R3, R66, R21, !P0 ;  /* 0x0000001542037207 */ /* 0x000fe20004000000 */
[----:B------:R-:W-:Y:S01]  /*53e0*/  IMAD.HI.U32 R34, R31, R56, RZ ;  /* 0x000000381f227227 */ /* 0x000fe200078e00ff */
[----:B------:R-:W-:Y:S03]  /*53f0*/  SEL R7, R67, R18, !P3 ;  /* 0x0000001243077207 */ /* 0x000fe60005800000 */
[-C--:B------:R-:W-:Y:S01]  /*5400*/  IMAD.HI.U32 R18, R3, R22.reuse, RZ ;  /* 0x0000001603127227 */ /* 0x080fe200078e00ff */
[----:B------:R-:W-:Y:S03]  /*5410*/  SHF.R.U32.HI R34, RZ, R57, R34 ;  /* 0x00000039ff227219 */ /* 0x000fe60000011622 */
[----:B------:R-:W-:Y:S01]  /*5420*/  IMAD.HI.U32 R20, R7, R22, RZ ;  /* 0x0000001607147227 */ /* 0x000fe200078e00ff */
[----:B------:R-:W-:Y:S02]  /*5430*/  @P2 SHF.R.U32.HI R3, RZ, R23, R18 ;  /* 0x00000017ff032219 */ /* 0x000fe40000011612 */
[----:B------:R-:W-:Y:S02]  /*5440*/  SHF.R.U32.HI R18, RZ, R65, R40 ;  /* 0x00000041ff127219 */ /* 0x000fe40000011628 */
[----:B------:R-:W-:Y:S01]  /*5450*/  @P2 SHF.R.U32.HI R7, RZ, R23, R20 ;  /* 0x00000017ff072219 */ /* 0x000fe20000011614 */
[C---:B------:R-:W-:Y:S01]  /*5460*/  IMAD R2, R26.reuse, R3, RZ ;  /* 0x000000031a027224 */ /* 0x040fe200078e02ff */
[----:B------:R-:W-:Y:S02]  /*5470*/  SEL R5, R29, R18, !P0 ;  /* 0x000000121d057207 */ /* 0x000fe40004000000 */
[----:B------:R-:W-:Y:S01]  /*5480*/  SEL R3, R31, R34, !P3 ;  /* 0x000000221f037207 */ /* 0x000fe20005800000 */
[----:B------:R-:W-:Y:S01]  /*5490*/  IMAD R4, R26, R7, RZ ;  /* 0x000000071a047224 */ /* 0x000fe200078e02ff */
[C---:B------:R-:W-:Y:S01]  /*54a0*/  ISETP.GE.AND P0, PT, R5.reuse, R2, PT ;  /* 0x000000020500720c */ /* 0x040fe20003f06270 */
[----:B------:R-:W-:Y:S03]  /*54b0*/  IMAD.HI.U32 R6, R5, R22, RZ ;  /* 0x0000001605067227 */ /* 0x000fe600078e00ff */
[----:B------:R-:W-:Y:S01]  /*54c0*/  ISETP.GE.OR P0, PT, R3, R4, P0 ;  /* 0x000000040300720c */ /* 0x000fe20000706670 */
[----:B------:R-:W-:Y:S01]  /*54d0*/  IMAD.MOV R4, RZ, RZ, -R3 ;  /* 0x000000ffff047224 */ /* 0x000fe200078e0a03 */
[-C--:B------:R-:W-:Y:S03]  /*54e0*/  SHF.R.U32.HI R6, RZ, R23.reuse, R6 ;  /* 0x00000017ff067219 */ /* 0x080fe60000011606 */
[----:B------:R-:W-:Y:S01]  /*54f0*/  IMAD R31, R28, R4, R31 ;  /* 0x000000041c1f7224 */ /* 0x000fe200078e021f */
[----:B------:R-:W-:Y:S05]  /*5500*/  SEL R15, R5, R6, !P2 ;  /* 0x00000006050f7207 */ /* 0x000fea0005000000 */
[----:B------:R-:W-:Y:S02]  /*5510*/  IMAD.MOV R6, RZ, RZ, -R15 ;  /* 0x000000ffff067224 */ /* 0x000fe400078e0a0f */
[C---:B------:R-:W-:Y:S04]  /*5520*/  @!P0 IMAD.HI.U32 R2, R3.reuse, R22, RZ ;  /* 0x0000001603028227 */ /* 0x040fe800078e00ff */
[----:B------:R-:W-:Y:S01]  /*5530*/  IMAD R6, R26, R6, R5 ;  /* 0x000000061a067224 */ /* 0x000fe200078e0205 */
[----:B------:R-:W-:Y:S04]  /*5540*/  @!P0 SHF.R.U32.HI R2, RZ, R23, R2 ;  /* 0x00000017ff028219 */ /* 0x000fe80000011602 */
[----:B------:R-:W-:Y:S02]  /*5550*/  @!P0 SEL R0, R3, R2, !P2 ;  /* 0x0000000203008207 */ /* 0x000fe40005000000 */
[----:B------:R-:W-:Y:S02]  /*5560*/  IADD3 R2, PT, PT, -R5, RZ, RZ ;  /* 0x000000ff05027210 */ /* 0x000fe40007ffe1ff */
[----:B------:R-:W-:Y:S01]  /*5570*/  @!P0 IADD3 R8, PT, PT, R15, -R0, RZ ;  /* 0x800000000f088210 */ /* 0x000fe20007ffe0ff */
[----:B------:R-:W-:Y:S02]  /*5580*/  @!P0 IMAD R0, R7, R6, R0 ;  /* 0x0000000607008224 */ /* 0x000fe400078e0200 */
[----:B------:R-:W-:Y:S02]  /*5590*/  IMAD R29, R24, R2, R29 ;  /* 0x00000002181d7224 */ /* 0x000fe400078e021d */
[----:B------:R-:W-:Y:S02]  /*55a0*/  @!P0 IMAD R5, R8, R26, R3 ;  /* 0x0000001a08058224 */ /* 0x000fe400078e0203 */
[----:B------:R-:W-:Y:S04]  /*55b0*/  @!P0 IMAD.MOV.U32 R3, RZ, RZ, R0 ;  /* 0x000000ffff038224 */ /* 0x000fe800078e0000 */
[----:B------:R-:W-:Y:S02]  /*55c0*/  IMAD R31, R3, R28, R31 ;  /* 0x0000001c031f7224 */ /* 0x000fe400078e021f */
[----:B------:R-:W-:Y:S07]  /*55d0*/  IMAD R29, R5, R24, R29 ;  /* 0x00000018051d7224 */ /* 0x000fee00078e021d */
.L_x_80:
[----:B-1----:R-:W-:Y:S01]  /*55e0*/  @!P1 ISETP.NE.AND P0, PT, R10, 0x1, PT ;  /* 0x000000010a00980c */ /* 0x002fe20003f05270 */
[----:B------:R-:W-:Y:S01]  /*55f0*/  @!P1 IMAD.HI.U32 R3, R29, R11, RZ ;  /* 0x0000000b1d039227 */ /* 0x000fe200078e00ff */
[----:B------:R-:W-:Y:S01]  /*5600*/  R2UR UR41, R16 ;  /* 0x00000000102972ca */ /* 0x000fe200000e0000 */
[----:B------:R-:W-:Y:S01]  /*5610*/  BSSY.RECONVERGENT B6, `(.L_x_81) ;  /* 0x000002f000067945 */ /* 0x000fe20003800200 */
[----:B------:R-:W-:Y:S01]  /*5620*/  @!P1 ISETP.NE.AND P2, PT, R9, 0x1, PT ;  /* 0x000000010900980c */ /* 0x000fe20003f45270 */
[----:B------:R-:W-:Y:S01]  /*5630*/  @!P1 IMAD.HI.U32 R0, R31, R12, RZ ;  /* 0x0000000c1f009227 */ /* 0x000fe200078e00ff */
[----:B------:R-:W-:Y:S02]  /*5640*/  @!P1 SHF.R.U32.HI R2, RZ, R14, R3 ;  /* 0x0000000eff029219 */ /* 0x000fe40000011603 */
[----:B------:R-:W-:Y:S02]  /*5650*/  @P4 SHF.R.U32.HI R36, RZ, 0x10, R37 ;  /* 0x00000010ff244819 */ /* 0x000fe40000011625 */
[----:B------:R-:W-:Y:S02]  /*5660*/  @!P1 SEL R2, R29, R2, !P0 ;  /* 0x000000021d029207 */ /* 0x000fe40004000000 */
[----:B------:R-:W-:Y:S02]  /*5670*/  @!P1 SHF.R.U32.HI R0, RZ, R13, R0 ;  /* 0x0000000dff009219 */ /* 0x000fe40000011600 */
[----:B------:R-:W-:Y:S01]  /*5680*/  LOP3.LUT P0, RZ, R74, 0x1b0, RZ, 0xc0, !PT ;  /* 0x000001b04aff7812 */ /* 0x000fe2000780c0ff */
[----:B------:R-:W-:Y:S01]  /*5690*/  USHF.L.U32 UR41, UR41, 0x7, URZ ;  /* 0x0000000729297899 */ /* 0x000fe200080006ff */
[----:B------:R-:W-:Y:S02]  /*56a0*/  @!P1 SEL R3, R31, R0, !P2 ;  /* 0x000000001f039207 */ /* 0x000fe40005000000 */
[----:B------:R-:W-:Y:S03]  /*56b0*/  @P4 R2UR UR51, R36 ;  /* 0x00000000243342ca */ /* 0x000fe600000e0000 */
[----:B------:R-:W-:Y:S02]  /*56c0*/  @!P1 IMAD.IADD R0, R2, 0x1, -R3 ;  /* 0x0000000102009824 */ /* 0x000fe400078e0a03 */
[----:B------:R-:W-:Y:S02]  /*56d0*/  @!P1 IMAD.IADD R2, R3, 0x1, -R2 ;  /* 0x0000000103029824 */ /* 0x000fe400078e0a02 */
[----:B------:R-:W-:Y:S02]  /*56e0*/  @!P1 IMAD R31, R0, R9, R31 ;  /* 0x00000009001f9224 */ /* 0x000fe400078e021f */
[----:B------:R-:W-:Y:S01]  /*56f0*/  @!P1 IMAD R29, R2, R10, R29 ;  /* 0x0000000a021d9224 */ /* 0x000fe200078e021d */
[----:B------:R-:W-:Y:S06]  /*5700*/  @!P0 BRA `(.L_x_82) ;  /* 0x00000000007c8947 */ /* 0x000fec0003800000 */
[----:B------:R-:W1:Y:S01]  /*5710*/  LDCU.64 UR8, c[0x4][0x80] ;  /* 0x01001000ff0877ac */ /* 0x000e620008000a00 */
[----:B------:R-:W-:Y:S01]  /*5720*/  MOV R2, 0x0 ;  /* 0x0000000000027802 */ /* 0x000fe20000000f00 */
[----:B------:R-:W-:Y:S02]  /*5730*/  HFMA2 R12, -RZ, RZ, 0, 5.9604644775390625e-08 ;  /* 0x00000001ff0c7431 */ /* 0x000fe400000001ff */
[----:B------:R-:W-:Y:S01]  /*5740*/  IMAD.MOV.U32 R8, RZ, RZ, 0x70 ;  /* 0x00000070ff087424 */ /* 0x000fe200078e00ff */
[----:B------:R2:W3:Y:S01]  /*5750*/  LDC.64 R14, c[0x4][R2] ;  /* 0x01000000020e7b82 */ /* 0x0004e20000000a00 */
[----:B------:R-:W4:Y:S01]  /*5760*/  LDCU.64 UR6, c[0x4][0x88] ;  /* 0x01001100ff0677ac */ /* 0x000f220008000a00 */
[----:B------:R-:W-:Y:S01]  /*5770*/  IMAD.MOV.U32 R13, RZ, RZ, RZ ;  /* 0x000000ffff0d7224 */ /* 0x000fe200078e00ff */
[----:B------:R-:W2:Y:S01]  /*5780*/  LDCU.64 UR4, c[0x4][0x8] ;  /* 0x01000100ff0477ac */ /* 0x000ea20008000a00 */
[----:B-1----:R-:W-:Y:S01]  /*5790*/  MOV R5, UR9 ;  /* 0x0000000900057c02 */ /* 0x002fe20008000f00 */
[----:B------:R-:W-:Y:S01]  /*57a0*/  IMAD.U32 R4, RZ, RZ, UR8 ;  /* 0x00000008ff047e24 */ /* 0x000fe2000f8e00ff */
[----:B----4-:R-:W-:Y:S01]  /*57b0*/  MOV R7, UR7 ;  /* 0x0000000700077c02 */ /* 0x010fe20008000f00 */
[----:B------:R-:W-:Y:S01]  /*57c0*/  IMAD.U32 R6, RZ, RZ, UR6 ;  /* 0x00000006ff067e24 */ /* 0x000fe2000f8e00ff */
[----:B--2---:R-:W-:Y:S01]  /*57d0*/  MOV R11, UR5 ;  /* 0x00000005000b7c02 */ /* 0x004fe20008000f00 */
[----:B------:R-:W-:Y:S02]  /*57e0*/  IMAD.U32 R10, RZ, RZ, UR4 ;  /* 0x00000004ff0a7e24 */ /* 0x000fe4000f8e00ff */
[----:B------:R-:W-:Y:S07]  /*57f0*/  LEPC R20, `(.L_x_83) ;  /* 0x000000001014794e */ /* 0x000fee0000000000 */
[----:B---3-5:R-:W-:Y:S05]  /*5800*/  CALL.ABS.NOINC R14 ;  /* 0x000000000e007343 */ /* 0x028fea0003c00000 */
.L_x_83:
[----:B------:R-:W1:Y:S01]  /*5810*/  LDCU.64 UR8, c[0x4][0x80] ;  /* 0x01001000ff0877ac */ /* 0x000e620008000a00 */
[----:B------:R-:W2:Y:S01]  /*5820*/  LDC.64 R2, c[0x4][R2] ;  /* 0x0100000002027b82 */ /* 0x000ea20000000a00 */
[----:B------:R-:W-:Y:S02]  /*5830*/  HFMA2 R12, -RZ, RZ, 0, 5.9604644775390625e-08 ;  /* 0x00000001ff0c7431 */ /* 0x000fe400000001ff */
[----:B------:R-:W-:Y:S02]  /*5840*/  IMAD.MOV.U32 R8, RZ, RZ, 0x70 ;  /* 0x00000070ff087424 */ /* 0x000fe400078e00ff */
[----:B------:R-:W-:Y:S01]  /*5850*/  IMAD.MOV.U32 R13, RZ, RZ, RZ ;  /* 0x000000ffff0d7224 */ /* 0x000fe200078e00ff */
[----:B------:R-:W3:Y:S01]  /*5860*/  LDCU.64 UR6, c[0x4][0x88] ;  /* 0x01001100ff0677ac */ /* 0x000ee20008000a00 */
[----:B------:R-:W4:Y:S01]  /*5870*/  LDCU.64 UR4, c[0x4][0x8] ;  /* 0x01000100ff0477ac */ /* 0x000f220008000a00 */
[----:B-1----:R-:W-:Y:S02]  /*5880*/  MOV R4, UR8 ;  /* 0x0000000800047c02 */ /* 0x002fe40008000f00 */
[----:B------:R-:W-:Y:S02]  /*5890*/  MOV R5, UR9 ;  /* 0x0000000900057c02 */ /* 0x000fe40008000f00 */
[----:B---3--:R-:W-:Y:S01]  /*58a0*/  MOV R7, UR7 ;  /* 0x0000000700077c02 */ /* 0x008fe20008000f00 */
[----:B------:R-:W-:Y:S01]  /*58b0*/  IMAD.U32 R6, RZ, RZ, UR6 ;  /* 0x00000006ff067e24 */ /* 0x000fe2000f8e00ff */
[----:B----4-:R-:W-:Y:S01]  /*58c0*/  MOV R11, UR5 ;  /* 0x00000005000b7c02 */ /* 0x010fe20008000f00 */
[----:B------:R-:W-:Y:S02]  /*58d0*/  IMAD.U32 R10, RZ, RZ, UR4 ;  /* 0x00000004ff0a7e24 */ /* 0x000fe4000f8e00ff */
[----:B------:R-:W-:Y:S07]  /*58e0*/  LEPC R20, `(.L_x_82) ;  /* 0x000000001014794e */ /* 0x000fee0000000000 */
[----:B--2---:R-:W-:Y:S05]  /*58f0*/  CALL.ABS.NOINC R2 ;  /* 0x0000000002007343 */ /* 0x004fea0003c00000 */
.L_x_82:
[----:B------:R-:W-:Y:S05]  /*5900*/  BSYNC.RECONVERGENT B6 ;  /* 0x0000000000067941 */ /* 0x000fea0003800200 */
.L_x_81:
[----:B------:R-:W-:Y:S01]  /*5910*/  ISETP.NE.U32.AND P4, PT, R54, RZ, PT ;  /* 0x000000ff3600720c */ /* 0x000fe20003f85070 */
[----:B------:R-:W-:Y:S01]  /*5920*/  UISETP.NE.AND UP2, UPT, UR53, URZ, UPT ;  /* 0x000000ff3500728c */ /* 0x000fe2000bf45270 */
[----:B------:R-:W-:Y:S01]  /*5930*/  ISETP.NE.U32.AND P2, PT, RZ, UR36, PT ;  /* 0x00000024ff007c0c */ /* 0x000fe2000bf45070 */
[----:B------:R-:W-:Y:S01]  /*5940*/  UISETP.NE.U32.AND UP1, UPT, UR38, URZ, UPT ;  /* 0x000000ff2600728c */ /* 0x000fe2000bf25070 */
[----:B------:R-:W-:Y:S01]  /*5950*/  ISETP.NE.AND.EX P4, PT, R55, RZ, PT, P4 ;  /* 0x000000ff3700720c */ /* 0x000fe20003f85340 */
[----:B------:R-:W-:Y:S01]  /*5960*/  UPLOP3.LUT UP0, UPT, UPT, UPT, UPT, 0x40, 0x4 ;  /* 0x000000000004789c */ /* 0x000fe20003f0e870 */
[----:B------:R-:W-:Y:S01]  /*5970*/  ISETP.NE.AND.EX P2, PT, RZ, UR37, PT, P2 ;  /* 0x00000025ff007c0c */ /* 0x000fe2000bf45320 */
[----:B------:R-:W-:Y:S01]  /*5980*/  UISETP.NE.AND.EX UP1, UPT, UR39, URZ, UPT, UP1 ;  /* 0x000000ff2700728c */ /* 0x000fe2000bf25310 */
[----:B------:R-:W-:Y:S04]  /*5990*/  PLOP3.LUT P1, PT, PT, PT, UP2, 0x80, 0x8 ;  /* 0x000000000008781c */ /* 0x000fe80003f2f028 */
[----:B------:R-:W-:Y:S06]  /*59a0*/  @UP2 UPLOP3.LUT UP0, UPT, UPT, UPT, UP1, 0x80, 0x8 ;  /* 0x000000000008289c */ /* 0x000fec0003f0f010 */
[----:B------:R-:W-:Y:S01]  /*59b0*/  PLOP3.LUT P0, PT, PT, PT, UP0, 0x80, 0x8 ;  /* 0x000000000008781c */ /* 0x000fe20003f0f008 */
[----:B------:R-:W-:Y:S01]  /*59c0*/  @!UPT UIADD3 URZ, UPT, UPT, URZ, URZ, URZ ;  /* 0x000000fffffff290 */ /* 0x000fe2000fffe0ff */
[----:B------:R-:W-:Y:S11]  /*59d0*/  BRA.U !UP1, `(.L_x_84) ;  /* 0x0000000109387547 */ /* 0x000ff6000b800000 */
[----:B------:R-:W-:Y:S01]  /*59e0*/  UISETP.NE.U32.AND UP0, UPT, UR36, URZ, UPT ;  /* 0x000000ff2400728c */ /* 0x000fe2000bf05070 */
[----:B------:R-:W-:Y:S02]  /*59f0*/  HFMA2 R0, -RZ, RZ, 0, 5.9604644775390625e-08 ;  /* 0x00000001ff007431 */ /* 0x000fe400000001ff */
[----:B------:R-:W-:Y:S01]  /*5a00*/  IMAD.MOV.U32 R63, RZ, RZ, 0x1 ;  /* 0x00000001ff3f7424 */ /* 0x000fe200078e00ff */
[----:B------:R-:W-:Y:S06]  /*5a10*/  UISETP.NE.AND.EX UP0, UPT, UR37, URZ, UPT, UP0 ;  /* 0x000000ff2500728c */ /* 0x000fec000bf05300 */
[----:B------:R-:W-:Y:S05]  /*5a20*/  PLOP3.LUT P3, PT, PT, PT, UP0, 0x80, 0x8 ;  /* 0x000000000008781c */ /* 0x000fea0003f6f008 */
[----:B------:R-:W1:Y:S01]  /*5a30*/  @UP0 LDCU.64 UR6, c[0x0][0x888] ;  /* 0x00011100ff0607ac */ /* 0x000e620008000a00 */
[----:B------:R-:W-:Y:S07]  /*5a40*/  @UP0 UIMAD UR4, UR57, UR38, URZ ;  /* 0x00000026390402a4 */ /* 0x000fee000f8e02ff */
[----:B------:R-:W-:Y:S01]  /*5a50*/  @!P3 PRMT R63, R0, 0x7610, R63 ;  /* 0x00007610003fb816 */ /* 0x000fe2000000003f */
[----:B-1----:R-:W-:Y:S03]  /*5a60*/  @UP0 UIMAD.WIDE UR6, UR4, 0x4, UR6 ;  /* 0x00000004040608a5 */ /* 0x002fe6000f8e0206 */
[----:B------:R-:W1:Y:S03]  /*5a70*/  @!UP0 LDCU UR4, c[0x0][0x880] ;  /* 0x00011000ff0487ac */ /* 0x000e660008000800 */
[----:B------:R-:W-:Y:S01]  /*5a80*/  IMAD.U32 R2, RZ, RZ, UR6 ;  /* 0x00000006ff027e24 */ /* 0x000fe2000f8e00ff */
[----:B------:R-:W-:Y:S05]  /*5a90*/  MOV R3, UR7 ;  /* 0x0000000700037c02 */ /* 0x000fea0008000f00 */
[----:B-----5:R2:W5:Y:S02]  /*5aa0*/  @P3 LDG.E R35, desc[UR48][R2.64] ;  /* 0x0000003002233981 */ /* 0x020564000c1e1900 */
[----:B-12---:R-:W-:Y:S02]  /*5ab0*/  @!P3 IMAD.U32 R35, RZ, RZ, UR4 ;  /* 0x00000004ff23be24 */ /* 0x006fe4000f8e00ff */
.L_x_84:
[----:B------:R-:W-:Y:S05]  /*5ac0*/  @!P4 BRA `(.L_x_85) ;  /* 0x000000000020c947 */ /* 0x000fea0003800000 */
[----:B------:R-:W-:Y:S04]  /*5ad0*/  ISETP.NE.U32.AND P3, PT, R52, RZ, PT ;  /* 0x000000ff3400720c */ /* 0x000fe80003f65070 */
[----:B------:R-:W-:Y:S11]  /*5ae0*/  ISETP.NE.AND.EX P3, PT, R53, RZ, PT, P3 ;  /* 0x000000ff3500720c */ /* 0x000ff60003f65330 */
[----:B------:R-:W-:Y:S02]  /*5af0*/  @!UPT UIADD3 URZ, UPT, UPT, URZ, URZ, URZ ;  /* 0x000000fffffff290 */ /* 0x000fe4000fffe0ff */
[----:B------:R-:W1:Y:S01]  /*5b00*/  @P3 LDC.64 R2, c[0x0][0x8a8] ;  /* 0x00022a00ff023b82 */ /* 0x000e620000000a00 */
[----:B------:R-:W-:Y:S04]  /*5b10*/  @P3 IMAD R0, R54, UR57, RZ ;  /* 0x0000003936003c24 */ /* 0x000fe8000f8e02ff */
[----:B-1----:R-:W-:Y:S05]  /*5b20*/  @P3 IMAD.WIDE R2, R0, 0x4, R2 ;  /* 0x0000000400023825 */ /* 0x002fea00078e0202 */
[----:B-----5:R1:W5:Y:S02]  /*5b30*/  @P3 LDG.E R33, desc[UR48][R2.64] ;  /* 0x0000003002213981 */ /* 0x020364000c1e1900 */
[----:B-1----:R-:W2:Y:S02]  /*5b40*/  @!P3 LDC R33, c[0x0][0x8a0] ;  /* 0x00022800ff21bb82 */ /* 0x002ea40000000800 */
.L_x_85:
[----:B-----5:R-:W-:Y:S01]  /*5b50*/  FSETP.NEU.AND P3, PT, R35, RZ, PT ;  /* 0x000000ff2300720b */ /* 0x020fe20003f6d000 */
[----:B------:R-:W-:Y:S01]  /*5b60*/  IMAD.SHL.U32 R79, R19, 0x40, RZ ;  /* 0x00000040134f7824 */ /* 0x000fe200078e00ff */
[----:B------:R-:W-:Y:S01]  /*5b70*/  SEL R3, RZ, 0xffffffff, P2 ;  /* 0xffffffffff037807 */ /* 0x000fe20001000000 */
[----:B------:R-:W-:Y:S01]  /*5b80*/  IMAD.SHL.U32 R86, R71, 0x2, RZ ;  /* 0x0000000247567824 */ /* 0x000fe200078e00ff */
[----:B------:R-:W-:Y:S01]  /*5b90*/  @P1 LOP3.LUT P2, RZ, R63, 0xff, RZ, 0xc0, !PT ;  /* 0x000000ff3fff1812 */ /* 0x000fe2000784c0ff */
[----:B------:R-:W-:Y:S01]  /*5ba0*/  IMAD.HI.U32 R5, R79, R61, RZ ;  /* 0x0000003d4f057227 */ /* 0x000fe200078e00ff */
[----:B------:R-:W-:Y:S01]  /*5bb0*/  @P1 SEL R2, RZ, 0xffffffff, P3 ;  /* 0xffffffffff021807 */ /* 0x000fe20001800000 */
[----:B------:R-:W-:Y:S01]  /*5bc0*/  BSSY B1, `(.L_x_86) ;  /* 0x0000039000017945 */ /* 0x000fe20003800000 */
[----:B------:R-:W-:Y:S01]  /*5bd0*/  LOP3.LUT R70, R70, 0x1, RZ, 0x3c, !PT ;  /* 0x0000000146467812 */ /* 0x000fe200078e3cff */
[----:B------:R-:W-:Y:S01]  /*5be0*/  VIADD R84, R86, UR50 ;  /* 0x0000003256547c36 */ /* 0x000fe20008000000 */
[----:B------:R-:W-:Y:S01]  /*5bf0*/  @P0 SEL R2, R3, R2, !P2 ;  /* 0x0000000203020207 */ /* 0x000fe20005000000 */
[----:B------:R-:W-:Y:S01]  /*5c00*/  IMAD.MOV.U32 R85, RZ, RZ, 0x1 ;  /* 0x00000001ff557424 */ /* 0x000fe200078e00ff */
[----:B------:R-:W-:Y:S01]  /*5c10*/  LEA R83, R30, UR50, 0x3 ;  /* 0x000000321e537c11 */ /* 0x000fe2000f8e18ff */
[----:B------:R-:W-:Y:S01]  /*5c20*/  IMAD.IADD R34, R32, 0x1, R17 ;  /* 0x0000000120227824 */ /* 0x000fe200078e0211 */
[----:B------:R-:W-:Y:S01]  /*5c30*/  @P1 LOP3.LUT R2, R2, 0x1, RZ, 0xc0, !PT ;  /* 0x0000000102021812 */ /* 0x000fe200078ec0ff */
[----:B------:R-:W-:Y:S01]  /*5c40*/  IMAD.MOV.U32 R39, RZ, RZ, RZ ;  /* 0x000000ffff277224 */ /* 0x000fe200078e00ff */
[----:B------:R-:W-:Y:S02]  /*5c50*/  SHF.L.U32 R0, R69, 0x1f, RZ ;  /* 0x0000001f45007819 */ /* 0x000fe400000006ff */
[----:B------:R-:W-:Y:S02]  /*5c60*/  CS2R R50, SRZ ;  /* 0x0000000000327805 */ /* 0x000fe4000001ff00 */
[----:B------:R-:W-:Y:S02]  /*5c70*/  ISETP.NE.U32.OR P5, PT, R2, 0x1, !P1 ;  /* 0x000000010200780c */ /* 0x000fe40004fa5470 */
[----:B------:R-:W-:Y:S02]  /*5c80*/  CS2R R48, SRZ ;  /* 0x0000000000307805 */ /* 0x000fe4000001ff00 */
[----:B------:R-:W-:Y:S02]  /*5c90*/  ISETP.NE.AND P2, PT, R60, 0x1, PT ;  /* 0x000000013c00780c */ /* 0x000fe40003f45270 */
[----:B------:R-:W-:Y:S02]  /*5ca0*/  CS2R R42, SRZ ;  /* 0x00000000002a7805 */ /* 0x000fe4000001ff00 */
[----:B------:R-:W-:Y:S02]  /*5cb0*/  SHF.R.U32.HI R2, RZ, R58, R5 ;  /* 0x0000003aff027219 */ /* 0x000fe40000011605 */
[----:B------:R-:W-:Y:S02]  /*5cc0*/  CS2R R40, SRZ ;  /* 0x0000000000287805 */ /* 0x000fe4000001ff00 */
[----:B------:R-:W-:Y:S01]  /*5cd0*/  ISETP.NE.AND P4, PT, R59, 0x1, PT ;  /* 0x000000013b00780c */ /* 0x000fe20003f85270 */
[----:B------:R-:W-:Y:S01]  /*5ce0*/  IMAD.IADD R82, R75, 0x1, R84 ;  /* 0x000000014b527824 */ /* 0x000fe200078e0254 */
[----:B------:R-:W-:Y:S02]  /*5cf0*/  SEL R77, R79, R2, !P2 ;  /* 0x000000024f4d7207 */ /* 0x000fe40005000000 */
[----:B------:R-:W-:Y:S02]  /*5d00*/  PLOP3.LUT P2, PT, PT, PT, UP1, 0x80, 0x8 ;  /* 0x000000000008781c */ /* 0x000fe40003f4f018 */
[----:B------:R-:W-:Y:S01]  /*5d10*/  SEL R2, RZ, 0xffffffff, P3 ;  /* 0xffffffffff027807 */ /* 0x000fe20001800000 */
[----:B------:R-:W-:Y:S01]  /*5d20*/  IMAD.HI.U32 R78, R77, UR46, RZ ;  /* 0x0000002e4d4e7c27 */ /* 0x000fe2000f8e00ff */
[----:B------:R-:W-:Y:S02]  /*5d30*/  @P5 SHF.L.U32 R6, R70, 0x1f, RZ ;  /* 0x0000001f46065819 */ /* 0x000fe400000006ff */
[----:B------:R-:W-:Y:S02]  /*5d40*/  LOP3.LUT P3, R80, R63, 0xff, RZ, 0xc0, !PT ;  /* 0x000000ff3f507812 */ /* 0x000fe4000786c0ff */
[----:B------:R-:W1:Y:S01]  /*5d50*/  @P5 SYNCS.PHASECHK.TRANS64.TRYWAIT P1, [UR50+0x80], R6 ;  /* 0x00008006ff0055a7 */ /* 0x000e620008021132 */
[----:B------:R-:W-:Y:S02]  /*5d60*/  SHF.R.U32.HI R78, RZ, UR47, R78 ;  /* 0x0000002fff4e7c19 */ /* 0x000fe4000801164e */
[----:B------:R-:W-:Y:S02]  /*5d70*/  P2R R81, PR, RZ, 0x20 ;  /* 0x00000020ff517803 */ /* 0x000fe40000000000 */
[----:B------:R-:W-:Y:S01]  /*5d80*/  @P2 SEL R2, R3, R2, !P3 ;  /* 0x0000000203022207 */ /* 0x000fe20005800000 */
[----:B------:R-:W-:Y:S01]  /*5d90*/  IMAD.MOV R3, RZ, RZ, -R77 ;  /* 0x000000ffff037224 */ /* 0x000fe200078e0a4d */
[----:B------:R-:W-:Y:S02]  /*5da0*/  SEL R78, R77, R78, !P4 ;  /* 0x0000004e4d4e7207 */ /* 0x000fe40006000000 */
[----:B------:R-:W-:Y:S01]  /*5db0*/  LOP3.LUT R2, R2, 0x1, RZ, 0xc0, !PT ;  /* 0x0000000102027812 */ /* 0x000fe200078ec0ff */
[----:B------:R-:W-:Y:S02]  /*5dc0*/  IMAD R79, R60, R3, R79 ;  /* 0x000000033c4f7224 */ /* 0x000fe400078e024f */
[----:B------:R-:W-:Y:S01]  /*5dd0*/  IMAD.MOV R4, RZ, RZ, -R78 ;  /* 0x000000ffff047224 */ /* 0x000fe200078e0a4e */
[----:B------:R-:W-:Y:S01]  /*5de0*/  ISETP.NE.U32.AND P2, PT, R2, 0x1, PT ;  /* 0x000000010200780c */ /* 0x000fe20003f45070 */
[----:B------:R3:W4:Y:S03]  /*5df0*/  SYNCS.PHASECHK.TRANS64.TRYWAIT P0, [R83+URZ+0xe0], R0 ;  /* 0x0000e000530075a7 */ /* 0x00072600080011ff */
[----:B------:R-:W-:Y:S01]  /*5e00*/  P2R R87, PR, RZ, 0x4 ;  /* 0x00000004ff577803 */ /* 0x000fe20000000000 */
[----:B------:R-:W-:Y:S01]  /*5e10*/  IMAD R77, R59, R4, R77 ;  /* 0x000000043b4d7224 */ /* 0x000fe200078e024d */
[----:B-1----:R-:W-:Y:S01]  /*5e20*/  @P5 SEL R85, RZ, 0x1, !P1 ;  /* 0x00000001ff555807 */ /* 0x002fe20004800000 */
[----:B---3--:R-:W-:Y:S06]  /*5e30*/  @!P5 BRA `(.L_x_87) ;  /* 0x000000000044d947 */ /* 0x008fec0003800000 */
[----:B------:R-:W-:Y:S01]  /*5e40*/  IMAD.MOV.U32 R50, RZ, RZ, RZ ;  /* 0x000000ffff327224 */ /* 0x000fe200078e00ff */
[----:B------:R-:W-:Y:S01]  /*5e50*/  ISETP.NE.AND P1, PT, R85, RZ, PT ;  /* 0x000000ff5500720c */ /* 0x000fe20003f25270 */
[----:B------:R-:W-:Y:S01]  /*5e60*/  BSSY B0, `(.L_x_88) ;  /* 0x0000008000007945 */ /* 0x000fe20003800000 */
[----:B------:R-:W-:Y:S02]  /*5e70*/  CS2R R42, SRZ ;  /* 0x00000000002a7805 */ /* 0x000fe4000001ff00 */
[----:B------:R-:W-:Y:S02]  /*5e80*/  CS2R R40, SRZ ;  /* 0x0000000000287805 */ /* 0x000fe4000001ff00 */
[----:B------:R-:W-:Y:S07]  /*5e90*/  CS2R R48, SRZ ;  /* 0x0000000000307805 */ /* 0x000fee000001ff00 */
[----:B------:R-:W-:Y:S05]  /*5ea0*/  @P1 BRA `(.L_x_89) ;  /* 0x00000000000c1947 */ /* 0x000fea0003800000 */
[----:B------:R-:W-:Y:S04]  /*5eb0*/  SHF.L.U32 R3, R70, 0x1f, RZ ;  /* 0x0000001f46037819 */ /* 0x000fe800000006ff */
[----:B------:R-:W1:Y:S02]  /*5ec0*/  SYNCS.PHASECHK.TRANS64.TRYWAIT P1, [UR50+0x80], R3 ;  /* 0x00008003ff0075a7 */ /* 0x000e640008021132 */
[----:B-1----:R-:W-:Y:S05]  /*5ed0*/  @!P1 BRA `(.L_x_90) ;  /* 0x0000002c00a09947 */ /* 0x002fea0003800000 */
.L_x_89:
[----:B------:R-:W-:Y:S05]  /*5ee0*/  BSYNC B0 ;  /* 0x0000000000007941 */ /* 0x000fea0003800000 */
.L_x_88:
[----:B------:R-:W-:Y:S01]  /*5ef0*/  ISETP.NE.AND P1, PT, R87, RZ, PT ;  /* 0x000000ff5700720c */ /* 0x000fe20003f25270 */
[----:B------:R-:W-:Y:S11]  /*5f00*/  HFMA2 R39, -RZ, RZ, 0, 5.9604644775390625e-08 ;  /* 0x00000001ff277431 */ /* 0x000ff600000001ff */
[----:B------:R-:W-:Y:S01]  /*5f10*/  @!UPT UIADD3 URZ, UPT, UPT, URZ, URZ, URZ ;  /* 0x000000fffffff290 */ /* 0x000fe2000fffe0ff */
[----:B------:R-:W-:Y:S05]  /*5f20*/  @P1 WARPSYNC.ALL ;  /* 0x0000000000001948 */ /* 0x000fea0003800000 */
[----:B------:R3:W1:Y:S04]  /*5f30*/  @P1 LDSM.16.M88.4 R40, [R86+UR50+0x200] ;  /* 0x000200325628183b */ /* 0x0006680008000200 */
[----:B------:R3:W1:Y:S02]  /*5f40*/  @P1 LDSM.16.M88.4 R48, [R82+0x200] ;  /* 0x000200005230183b */ /* 0x0006640000000200 */
.L_x_87:
[----:B------:R-:W-:Y:S05]  /*5f50*/  BSYNC B1 ;  /* 0x0000000000017941 */ /* 0x000fea0003800000 */
.L_x_86:
[----:B-1----:R-:W-:Y:S04]  /*5f60*/  SHF.R.U32.HI R2, RZ, 0x15, R34 ;  /* 0x00000015ff027819 */ /* 0x002fe80000011622 */
[----:B------:R-:W-:Y:S01]  /*5f70*/  LOP3.LUT P1, RZ, R2, 0x3, R73, 0x48, !PT ;  /* 0x0000000302ff7812 */ /* 0x000fe20007824849 */
[----:B------:R-:W-:Y:S01]  /*5f80*/  @!UPT UIADD3 URZ, UPT, UPT, URZ, URZ, URZ ;  /* 0x000000fffffff290 */ /* 0x000fe2000fffe0ff */
[----:B----4-:R-:W-:Y:S11]  /*5f90*/  @P0 BRA `(.L_x_91) ;  /* 0x0000000000080947 */ /* 0x010ff60003800000 */
[----:B------:R-:W1:Y:S02]  /*5fa0*/  SYNCS.PHASECHK.TRANS64.TRYWAIT P0, [R83+URZ+0xe0], R0 ;  /* 0x0000e000530075a7 */ /* 0x000e6400080011ff */
[----:B-1----:R-:W-:Y:S05]  /*5fb0*/  @!P0 BRA `(.L_x_92) ;  /* 0x0000002c00808947 */ /* 0x002fea0003800000 */
.L_x_91:
[----:B------:R-:W-:Y:S05]  /*5fc0*/  @!P1 BRA `(.L_x_93) ;  /* 0x0000000000409947 */ /* 0x000fea0003800000 */
[----:B------:R-:W4:Y:S01]  /*5fd0*/  LDCU.64 UR8, c[0x4][0x70] ;  /* 0x01000e00ff0877ac */ /* 0x000f220008000a00 */
[----:B------:R-:W-:Y:S01]  /*5fe0*/  MOV R3, 0x0 ;  /* 0x0000000000037802 */ /* 0x000fe20000000f00 */
[----:B------:R-:W-:Y:S02]  /*5ff0*/  HFMA2 R12, -RZ, RZ, 0, 5.9604644775390625e-08 ;  /* 0x00000001ff0c7431 */ /* 0x000fe400000001ff */
[----:B------:R-:W-:Y:S02]  /*6000*/  IMAD.MOV.U32 R8, RZ, RZ, 0x192 ;  /* 0x00000192ff087424 */ /* 0x000fe400078e00ff */
[----:B------:R-:W-:Y:S01]  /*6010*/  IMAD.MOV.U32 R13, RZ, RZ, RZ ;  /* 0x000000ffff0d7224 */ /* 0x000fe200078e00ff */
[----:B------:R-:W5:Y:S01]  /*6020*/  LDCU.64 UR6, c[0x4][0x78] ;  /* 0x01000f00ff0677ac */ /* 0x000f620008000a00 */
[----:B------:R-:W1:Y:S01]  /*6030*/  LDC.64 R2, c[0x4][R3] ;  /* 0x0100000003027b82 */ /* 0x000e620000000a00 */
[----:B------:R-:W2:Y:S01]  /*6040*/  LDCU.64 UR4, c[0x4][0x10] ;  /* 0x01000200ff0477ac */ /* 0x000ea20008000a00 */
[----:B----4-:R-:W-:Y:S01]  /*6050*/  MOV R5, UR9 ;  /* 0x0000000900057c02 */ /* 0x010fe20008000f00 */
[----:B------:R-:W-:Y:S01]  /*6060*/  IMAD.U32 R4, RZ, RZ, UR8 ;  /* 0x00000008ff047e24 */ /* 0x000fe2000f8e00ff */
[----:B-----5:R-:W-:Y:S01]  /*6070*/  MOV R7, UR7 ;  /* 0x0000000700077c02 */ /* 0x020fe20008000f00 */
[----:B------:R-:W-:Y:S01]  /*6080*/  IMAD.U32 R6, RZ, RZ, UR6 ;  /* 0x00000006ff067e24 */ /* 0x000fe2000f8e00ff */
[----:B--2---:R-:W-:Y:S01]  /*6090*/  MOV R11, UR5 ;  /* 0x00000005000b7c02 */ /* 0x004fe20008000f00 */
[----:B------:R-:W-:Y:S02]  /*60a0*/  IMAD.U32 R10, RZ, RZ, UR4 ;  /* 0x00000004ff0a7e24 */ /* 0x000fe4000f8e00ff */
[----:B------:R-:W-:Y:S07]  /*60b0*/  LEPC R20, `(.L_x_93) ;  /* 0x000000001014794e */ /* 0x000fee0000000000 */
[----:B-1-3--:R-:W-:Y:S05]  /*60c0*/  CALL.ABS.NOINC R2 ;  /* 0x0000000002007343 */ /* 0x00afea0003c00000 */
.L_x_93:
[----:B------:R-:W-:Y:S05]  /*60d0*/  WARPSYNC.ALL ;  /* 0x0000000000007948 */ /* 0x000fea0003800000 */
[----:B------:R-:W-:Y:S01]  /*60e0*/  R2UR UR4, R34 ;  /* 0x00000000220472ca */ /* 0x000fe200000e0000 */
[--C-:B------:R-:W-:Y:S01]  /*60f0*/  HADD2.F32 R20, -RZ, R40.reuse.H0_H0 ;  /* 0x20000028ff147230 */ /* 0x100fe20000004100 */
[----:B------:R-:W-:Y:S01]  /*6100*/  ISETP.NE.AND P0, PT, R72, RZ, PT ;  /* 0x000000ff4800720c */ /* 0x000fe20003f05270 */
[----:B------:R-:W-:Y:S01]  /*6110*/  HADD2.F32 R21, -RZ, R40.H1_H1 ;  /* 0x30000028ff157230 */ /* 0x000fe20000004100 */
[----:B------:R-:W-:Y:S01]  /*6120*/  BSSY.RECONVERGENT B0, `(.L_x_94) ;  /* 0x000004e000007945 */ /* 0x000fe20003800200 */
[--C-:B------:R-:W-:Y:S02]  /*6130*/  HADD2.F32 R36, -RZ, R41.reuse.H0_H0 ;  /* 0x20000029ff247230 */ /* 0x100fe40000004100 */
[----:B------:R-:W-:Y:S02]  /*6140*/  HADD2.F32 R38, -RZ, R41.H1_H1 ;  /* 0x30000029ff267230 */ /* 0x000fe40000004100 */
[----:B------:R-:W-:Y:S04]  /*6150*/  HADD2.F32 R37, -RZ, R49.H0_H0 ;  /* 0x20000031ff257230 */ /* 0x000fe80000004100 */
[----:B------:R-:W1:Y:S02]  /*6160*/  LDTM.16dp256bit.x4 R4, tmem[UR4] ;  /* 0x00000004000479ee */ /* 0x000e640008120000 */
[C---:B-12---:R-:W-:Y:S01]  /*6170*/  FMUL R0, R33.reuse, R4 ;  /* 0x0000000421007220 */ /* 0x046fe20000400000 */
[C---:B------:R-:W-:Y:S01]  /*6180*/  FMUL R2, R33.reuse, R5 ;  /* 0x0000000521027220 */ /* 0x040fe20000400000 */
[C---:B------:R-:W-:Y:S01]  /*6190*/  FMUL R3, R33.reuse, R6 ;  /* 0x0000000621037220 */ /* 0x040fe20000400000 */
[----:B------:R-:W-:Y:S01]  /*61a0*/  FMUL R7, R33, R7 ;  /* 0x0000000721077220 */ /* 0x000fe20000400000 */
[C---:B------:R-:W-:Y:S01]  /*61b0*/  FFMA R0, R35.reuse, R20, R0 ;  /* 0x0000001423007223 */ /* 0x040fe20000000000 */
[C---:B------:R-:W-:Y:S01]  /*61c0*/  FFMA R2, R35.reuse, R21, R2 ;  /* 0x0000001523027223 */ /* 0x040fe20000000002 */
[C---:B------:R-:W-:Y:S01]  /*61d0*/  FFMA R3, R35.reuse, R36, R3 ;  /* 0x0000002423037223 */ /* 0x040fe20000000003 */
[--C-:B------:R-:W-:Y:S02]  /*61e0*/  HADD2.F32 R20, -RZ, R42.reuse.H0_H0 ;  /* 0x2000002aff147230 */ /* 0x100fe40000004100 */
[----:B------:R-:W-:Y:S01]  /*61f0*/  FFMA R7, R35, R38, R7 ;  /* 0x0000002623077223 */ /* 0x000fe20000000007 */
[C---:B------:R-:W-:Y:S01]  /*6200*/  FMUL R4, R33.reuse, R8 ;  /* 0x0000000821047220 */ /* 0x040fe20000400000 */
[----:B------:R-:W-:Y:S01]  /*6210*/  HADD2.F32 R36, -RZ, R42.H1_H1 ;  /* 0x3000002aff247230 */ /* 0x000fe20000004100 */
[----:B------:R-:W-:Y:S01]  /*6220*/  F2FP.F16.F32.PACK_AB R44, R2, R0 ;  /* 0x00000000022c723e */ /* 0x000fe200000000ff */
[----:B------:R-:W-:Y:S01]  /*6230*/  FMUL R5, R33, R9 ;  /* 0x0000000921057220 */ /* 0x000fe20000400000 */
[--C-:B------:R-:W-:Y:S01]  /*6240*/  HADD2.F32 R21, -RZ, R43.reuse.H0_H0 ;  /* 0x2000002bff157230 */ /* 0x100fe20000004100 */
[----:B------:R-:W-:Y:S01]  /*6250*/  F2FP.F16.F32.PACK_AB R45, R7, R3 ;  /* 0x00000003072d723e */ /* 0x000fe200000000ff */
[C---:B------:R-:W-:Y:S01]  /*6260*/  FFMA R4, R35.reuse, R20, R4 ;  /* 0x0000001423047223 */ /* 0x040fe20000000004 */
[----:B------:R-:W-:Y:S01]  /*6270*/  FFMA R5, R35, R36, R5 ;  /* 0x0000002423057223 */ /* 0x000fe20000000005 */
[C---:B------:R-:W-:Y:S01]  /*6280*/  FMUL R6, R33.reuse, R10 ;  /* 0x0000000a21067220 */ /* 0x040fe20000400000 */
[----:B------:R-:W-:Y:S02]  /*6290*/  HADD2.F32 R20, -RZ, R43.H1_H1 ;  /* 0x3000002bff147230 */ /* 0x000fe40000004100 */
[C---:B------:R-:W-:Y:S01]  /*62a0*/  FMUL R11, R33.reuse, R11 ;  /* 0x0000000b210b7220 */ /* 0x040fe20000400000 */
[----:B------:R-:W-:Y:S01]  /*62b0*/  FMUL R8, R33, R12 ;  /* 0x0000000c21087220 */ /* 0x000fe20000400000 */
[----:B------:R-:W-:Y:S01]  /*62c0*/  FFMA R6, R35, R21, R6 ;  /* 0x0000001523067223 */ /* 0x000fe20000000006 */
[--C-:B------:R-:W-:Y:S02]  /*62d0*/  HADD2.F32 R21, -RZ, R48.reuse.H0_H0 ;  /* 0x20000030ff157230 */ /* 0x100fe40000004100 */
[C---:B------:R-:W-:Y:S01]  /*62e0*/  FMUL R9, R33.reuse, R13 ;  /* 0x0000000d21097220 */ /* 0x040fe20000400000 */
[----:B------:R-:W-:Y:S02]  /*62f0*/  HADD2.F32 R36, -RZ, R48.H1_H1 ;  /* 0x30000030ff247230 */ /* 0x000fe40000004100 */
[----:B------:R-:W-:Y:S01]  /*6300*/  FMUL R10, R33, R14 ;  /* 0x0000000e210a7220 */ /* 0x000fe20000400000 */
[C---:B------:R-:W-:Y:S01]  /*6310*/  FFMA R11, R35.reuse, R20, R11 ;  /* 0x00000014230b7223 */ /* 0x040fe2000000000b */
[C---:B------:R-:W-:Y:S01]  /*6320*/  FFMA R8, R35.reuse, R21, R8 ;  /* 0x0000001523087223 */ /* 0x040fe20000000008 */
[----:B------:R-:W-:Y:S02]  /*6330*/  HADD2.F32 R20, -RZ, R49.H1_H1 ;  /* 0x30000031ff147230 */ /* 0x000fe40000004100 */
[----:B------:R-:W-:Y:S01]  /*6340*/  FFMA R9, R35, R36, R9 ;  /* 0x0000002423097223 */ /* 0x000fe20000000009 */
[----:B------:R-:W-:Y:S01]  /*6350*/  FMUL R15, R33, R15 ;  /* 0x0000000f210f7220 */ /* 0x000fe20000400000 */
[--C-:B------:R-:W-:Y:S02]  /*6360*/  HADD2.F32 R21, -RZ, R50.reuse.H0_H0 ;  /* 0x20000032ff157230 */ /* 0x100fe40000004100 */
[----:B------:R-:W-:Y:S01]  /*6370*/  FFMA R10, R35, R37, R10 ;  /* 0x00000025230a7223 */ /* 0x000fe2000000000a */
[C---:B------:R-:W-:Y:S01]  /*6380*/  FMUL R12, R33.reuse, R16 ;  /* 0x00000010210c7220 */ /* 0x040fe20000400000 */
[----:B------:R-:W-:Y:S02]  /*6390*/  HADD2.F32 R36, -RZ, R50.H1_H1 ;  /* 0x30000032ff247230 */ /* 0x000fe40000004100 */
[C---:B------:R-:W-:Y:S01]  /*63a0*/  FMUL R13, R33.reuse, R17 ;  /* 0x00000011210d7220 */ /* 0x040fe20000400000 */
[--C-:B------:R-:W-:Y:S02]  /*63b0*/  HADD2.F32 R37, -RZ, R51.reuse.H0_H0 ;  /* 0x20000033ff257230 */ /* 0x100fe40000004100 */
[----:B------:R-:W-:Y:S01]  /*63c0*/  FMUL R14, R33, R18 ;  /* 0x00000012210e7220 */ /* 0x000fe20000400000 */
[----:B------:R-:W-:Y:S02]  /*63d0*/  HADD2.F32 R38, -RZ, R51.H1_H1 ;  /* 0x30000033ff267230 */ /* 0x000fe40000004100 */
[----:B------:R-:W-:Y:S01]  /*63e0*/  FFMA R15, R35, R20, R15 ;  /* 0x00000014230f7223 */ /* 0x000fe2000000000f */
[----:B------:R-:W-:Y:S01]  /*63f0*/  FMUL R19, R33, R19 ;  /* 0x0000001321137220 */ /* 0x000fe20000400000 */
[C---:B------:R-:W-:Y:S01]  /*6400*/  FFMA R12, R35.reuse, R21, R12 ;  /* 0x00000015230c7223 */ /* 0x040fe2000000000c */
[C---:B------:R-:W-:Y:S01]  /*6410*/  FFMA R13, R35.reuse, R36, R13 ;  /* 0x00000024230d7223 */ /* 0x040fe2000000000d */
[C---:B------:R-:W-:Y:S01]  /*6420*/  FFMA R14, R35.reuse, R37, R14 ;  /* 0x00000025230e7223 */ /* 0x040fe2000000000e */
[----:B------:R-:W-:Y:S01]  /*6430*/  FFMA R19, R35, R38, R19 ;  /* 0x0000002623137223 */ /* 0x000fe20000000013 */
[----:B------:R-:W-:Y:S02]  /*6440*/  F2FP.F16.F32.PACK_AB R46, R5, R4 ;  /* 0x00000004052e723e */ /* 0x000fe400000000ff */
[----:B------:R-:W-:Y:S02]  /*6450*/  F2FP.F16.F32.PACK_AB R47, R11, R6 ;  /* 0x000000060b2f723e */ /* 0x000fe400000000ff */
[----:B------:R-:W-:Y:S02]  /*6460*/  F2FP.F16.F32.PACK_AB R88, R9, R8 ;  /* 0x000000080958723e */ /* 0x000fe400000000ff */
[----:B------:R-:W-:Y:S01]  /*6470*/  F2FP.F16.F32.PACK_AB R89, R15, R10 ;  /* 0x0000000a0f59723e */ /* 0x000fe200000000ff */
[----:B------:R1:W-:Y:S01]  /*6480*/  STSM.16.M88.4 [R84+0x200], R44 ;  /* 0x0002002c54007844 */ /* 0x0003e20000000200 */
[----:B------:R-:W-:Y:S02]  /*6490*/  F2FP.F16.F32.PACK_AB R90, R13, R12 ;  /* 0x0000000c0d5a723e */ /* 0x000fe400000000ff */
[----:B------:R-:W-:Y:S05]  /*64a0*/  F2FP.F16.F32.PACK_AB R91, R19, R14 ;  /* 0x0000000e135b723e */ /* 0x000fea00000000ff */
[----:B------:R1:W-:Y:S01]  /*64b0*/  STSM.16.M88.4 [R82+0x200], R88 ;  /* 0x0002005852007844 */ /* 0x0003e20000000200 */
[----:B------:R-:W-:Y:S01]  /*64c0*/  @!PT LDS RZ, [RZ] ;  /* 0x00000000fffff984 */ /* 0x000fe20000000800 */
[----:B------:R-:W-:Y:S01]  /*64d0*/  @!PT LDS RZ, [RZ] ;  /* 0x00000000fffff984 */ /* 0x000fe20000000800 */
[----:B------:R-:W-:Y:S01]  /*64e0*/  @!PT LDS RZ, [RZ] ;  /* 0x00000000fffff984 */ /* 0x000fe20000000800 */
[----:B------:R-:W-:Y:S01]  /*64f0*/  @!PT LDS RZ, [RZ] ;  /* 0x00000000fffff984 */ /* 0x000fe20000000800 */
[----:B------:R2:W-:Y:S07]  /*6500*/  MEMBAR.ALL.CTA ;  /* 0x0000000000007992 */ /* 0x0005ee0000008000 */
[----:B--2---:R-:W2:Y:S02]  /*6510*/  FENCE.VIEW.ASYNC.S ;  /* 0x00000000000073c6 */ /* 0x004ea40000000000 */
[----:B--2---:R-:W-:Y:S06]  /*6520*/  BAR.SYNC.DEFER_BLOCKING 0x1, 0x80 ;  /* 0x0042000000007b1d */ /* 0x004fec0000010000 */
[----:B------:R-:W-:Y:S05]  /*6530*/  @P0 BRA `(.L_x_95) ;  /* 0x0000000000300947 */ /* 0x000fea0003800000 */
[----:B------:R-:W-:Y:S01]  /*6540*/  UIADD3 UR6, UPT, UPT, UR50, 0x200, URZ ;  /* 0x0000020032067890 */ /* 0x000fe2000fffe0ff */
[----:B------:R-:W-:Y:S01]  /*6550*/  R2UR UR42, R79 ;  /* 0x000000004f2a72ca */ /* 0x000fe200000e0000 */
[----:B------:R-:W-:Y:S01]  /*6560*/  UIADD3 UR4, UP0, UPT, UR54, 0x680, URZ ;  /* 0x0000068036047890 */ /* 0x000fe2000ff1e0ff */
[----:B------:R-:W-:Y:S02]  /*6570*/  R2UR UR43, R77 ;  /* 0x000000004d2b72ca */ /* 0x000fe400000e0000 */
[----:B------:R-:W-:Y:S01]  /*6580*/  R2UR UR44, R78 ;  /* 0x000000004e2c72ca */ /* 0x000fe200000e0000 */
[----:B------:R-:W-:Y:S01]  /*6590*/  IMAD.U32 R74, RZ, RZ, UR6 ;  /* 0x00000006ff4a7e24 */ /* 0x000fe2000f8e00ff */
[----:B------:R-:W-:Y:S04]  /*65a0*/  UIADD3.X UR5, UPT, UPT, URZ, UR55, URZ, UP0, !UPT ;  /* 0x00000037ff057290 */ /* 0x000fe800087fe4ff */
[----:B------:R-:W-:Y:S11]  /*65b0*/  R2UR UR40, R74 ;  /* 0x000000004a2872ca */ /* 0x000ff600000e0000 */
[----:B------:R-:W-:Y:S02]  /*65c0*/  @!UPT UIADD3 URZ, UPT, UPT, URZ, URZ, URZ ;  /* 0x000000fffffff290 */ /* 0x000fe4000fffe0ff */
[----:B------:R2:W-:Y:S01]  /*65d0*/  UTMASTG.4D.IM2COL [UR40], [UR4] ;  /* 0x00000028040073b5 */ /* 0x0005e20008058000 */
[----:B------:R0:W-:Y:S01]  /*65e0*/  UTMACMDFLUSH ;  /* 0x00000000000079b7 */ /* 0x0001e20000000000 */
[----:B--2---:R-:W-:Y:S04]  /*65f0*/  DEPBAR.LE SB0, 0x1 ;  /* 0x000080400000791a */ /* 0x004fe80000000000 */
.L_x_95:
[----:B------:R-:W-:Y:S05]  /*6600*/  BSYNC.RECONVERGENT B0 ;  /* 0x0000000000007941 */ /* 0x000fea0003800200 */
.L_x_94:
[----:B------:R-:W-:Y:S01]  /*6610*/  BAR.SYNC.DEFER_BLOCKING 0x1, 0x80 ;  /* 0x0042000000007b1d */ /* 0x000fe20000010000 */
[----:B------:R-:W-:Y:S01]  /*6620*/  ISETP.NE.AND P1, PT, R81, RZ, PT ;  /* 0x000000ff5100720c */ /* 0x000fe20003f25270 */
[----:B------:R-:W-:Y:S01]  /*6630*/  UISETP.NE.AND UP0, UPT, UR52, URZ, UPT ;  /* 0x000000ff3400728c */ /* 0x000fe2000bf05270 */
[----:B------:R-:W-:Y:S11]  /*6640*/  LEA R4, R39, UR50, 0x3 ;  /* 0x0000003227047c11 */ /* 0x000ff6000f8e18ff */
[----:B------:R-:W-:Y:S01]  /*6650*/  @P1 SHF.L.U32 R3, R70, 0x1f, RZ ;  /* 0x0000001f46031819 */ /* 0x000fe200000006ff */
[----:B------:R-:W-:Y:S06]  /*6660*/  BRA.U !UP0, `(.L_x_96) ;  /* 0x0000000108247547 */ /* 0x000fec000b800000 */
[----:B------:R-:W2:Y:S01]  /*6670*/  S2R R0, SR_CgaCtaId ;  /* 0x0000000000007919 */ /* 0x000ea20000008800 */
[----:B------:R-:W-:Y:S01]  /*6680*/  IMAD.U32 R2, RZ, RZ, UR56 ;  /* 0x00000038ff027e24 */ /* 0x000fe2000f8e00ff */
[----:B------:R-:W-:Y:S04]  /*6690*/  UIADD3 UR56, UPT, UPT, UR56, 0x1, URZ ;  /* 0x0000000138387890 */ /* 0x000fe8000fffe0ff */
[----:B------:R-:W-:Y:S01]  /*66a0*/  @P1 LEA R2, R2, UR50, 0x3 ;  /* 0x0000003202021c11 */ /* 0x000fe2000f8e18ff */
[----:B------:R-:W-:Y:S04]  /*66b0*/  UISETP.NE.AND UP0, UPT, UR56, 0x4, UPT ;  /* 0x000000043800788c */ /* 0x000fe8000bf05270 */
[----:B------:R-:W-:Y:S01]  /*66c0*/  @P1 VIADD R5, R2, 0xa0 ;  /* 0x000000a002051836 */ /* 0x000fe20000000000 */
[----:B------:R-:W-:Y:S04]  /*66d0*/  USEL UR56, UR56, URZ, UP0 ;  /* 0x000000ff38387287 */ /* 0x000fe80008000000 */
[----:B--2---:R-:W-:Y:S04]  /*66e0*/  @P1 PRMT R0, R0, 0x654, R5 ;  /* 0x0000065400001816 */ /* 0x004fe80000000005 */
[----:B------:R2:W-:Y:S04]  /*66f0*/  @P1 SYNCS.ARRIVE.TRANS64.RED.A1T0 RZ, [R0+URZ], RZ ;  /* 0x000000ff00ff19a7 */ /* 0x0005e800081004ff */
.L_x_96:
[----:B------:R-:W4:Y:S01]  /*6700*/  @P1 SYNCS.PHASECHK.TRANS64.TRYWAIT P0, [R4+URZ+0x80], R3 ;  /* 0x00008003040015a7 */ /* 0x000f2200080011ff */
[----:B------:R-:W-:Y:S01]  /*6710*/  BSSY B1, `(.L_x_97) ;  /* 0x0000013000017945 */ /* 0x000fe20003800000 */
[----:B----4-:R-:W-:Y:S03]  /*6720*/  @P1 SEL R85, RZ, 0x1, !P0 ;  /* 0x00000001ff551807 */ /* 0x010fe60004000000 */
[----:B------:R-:W-:Y:S05]  /*6730*/  @!P1 BRA `(.L_x_98) ;  /* 0x0000000000409947 */ /* 0x000fea0003800000 */
[----:B------:R-:W-:Y:S01]  /*6740*/  ISETP.NE.AND P1, PT, R87, RZ, PT ;  /* 0x000000ff5700720c */ /* 0x000fe20003f25270 */
[----:B------:R-:W-:Y:S01]  /*6750*/  BSSY B0, `(.L_x_99) ;  /* 0x0000009000007945 */ /* 0x000fe20003800000 */
[----:B------:R-:W-:Y:S11]  /*6760*/  ISETP.NE.AND P0, PT, R85, RZ, PT ;  /* 0x000000ff5500720c */ /* 0x000ff60003f05270 */
[----:B------:R-:W-:Y:S05]  /*6770*/  @P1 IMAD R2, R39, 0x1000, R86 ;  /* 0x0000100027021824 */ /* 0x000fea00078e0256 */
[----:B--2---:R-:W-:Y:S05]  /*6780*/  @P1 IADD3 R0, PT, PT, R2, UR50, RZ ;  /* 0x0000003202001c10 */ /* 0x004fea000fffe0ff */
[----:B------:R-:W-:Y:S01]  /*6790*/  @P1 IMAD.IADD R0, R75, 0x1, R0 ;  /* 0x000000014b001824 */ /* 0x000fe200078e0200 */
[----:B------:R-:W-:Y:S06]  /*67a0*/  @P0 BRA `(.L_x_100) ;  /* 0x00000000000c0947 */ /* 0x000fec0003800000 */
[----:B------:R-:W-:Y:S04]  /*67b0*/  SHF.L.U32 R3, R70, 0x1f, RZ ;  /* 0x0000001f46037819 */ /* 0x000fe800000006ff */
[----:B------:R-:W2:Y:S02]  /*67c0*/  SYNCS.PHASECHK.TRANS64.TRYWAIT P0, [R4+URZ+0x80], R3 ;  /* 0x00008003040075a7 */ /* 0x000ea400080011ff */
[----:B--2---:R-:W-:Y:S05]  /*67d0*/  @!P0 BRA `(.L_x_101) ;  /* 0x00000024008c8947 */ /* 0x004fea0003800000 */
.L_x_100:
[----:B------:R-:W-:Y:S05]  /*67e0*/  BSYNC B0 ;  /* 0x0000000000007941 */ /* 0x000fea0003800000 */
.L_x_99:
[----:B------:R-:W-:Y:S02]  /*67f0*/  ISETP.NE.AND P0, PT, R87, RZ, PT ;  /* 0x000000ff5700720c */ /* 0x000fe40003f05270 */
[----:B------:R-:W-:Y:S11]  /*6800*/  IADD3 R39, PT, PT, R39, 0x1, RZ ;  /* 0x0000000127277810 */ /* 0x000ff60007ffe0ff */
[----:B------:R-:W-:Y:S05]  /*6810*/  @P0 WARPSYNC.ALL ;  /* 0x0000000000000948 */ /* 0x000fea0003800000 */
[----:B------:R4:W1:Y:S04]  /*6820*/  @P0 LDSM.16.M88.4 R40, [R2+UR50+0x200] ;  /* 0x000200320228083b */ /* 0x0008680008000200 */
[----:B------:R4:W1:Y:S02]  /*6830*/  @P0 LDSM.16.M88.4 R48, [R0+0x200] ;  /* 0x000200000030083b */ /* 0x0008640000000200 */
.L_x_98:
[----:B------:R-:W-:Y:S05]  /*6840*/  BSYNC B1 ;  /* 0x0000000000017941 */ /* 0x000fea0003800000 */
.L_x_97:
[----:B--2-4-:R-:W-:Y:S05]  /*6850*/  VIADD R0, R34, 0x20 ;  /* 0x0000002022007836 */ /* 0x014fea0000000000 */
[----:B------:R-:W-:Y:S04]  /*6860*/  SHF.R.U32.HI R0, RZ, 0x15, R0 ;  /* 0x00000015ff007819 */ /* 0x000fe80000011600 */
[----:B------:R-:W-:Y:S11]  /*6870*/  LOP3.LUT P0, RZ, R0, 0x3, R73, 0x48, !PT ;  /* 0x0000000300ff7812 */ /* 0x000ff60007804849 */
[----:B------:R-:W-:Y:S02]  /*6880*/  @!UPT UIADD3 URZ, UPT, UPT, URZ, URZ, URZ ;  /* 0x000000fffffff290 */ /* 0x000fe4000fffe0ff */
[----:B------:R-:W-:Y:S05]  /*6890*/  @!P0 BRA `(.L_x_102) ;  /* 0x0000000000408947 */ /* 0x000fea0003800000 */
[----:B------:R-:W2:Y:S01]  /*68a0*/  LDCU.64 UR8, c[0x4][0x70] ;  /* 0x01000e00ff0877ac */ /* 0x000ea20008000a00 */
[----:B------:R-:W-:Y:S01]  /*68b0*/  MOV R3, 0x0 ;  /* 0x0000000000037802 */ /* 0x000fe20000000f00 */
[----:B------:R-:W-:Y:S02]  /*68c0*/  HFMA2 R12, -RZ, RZ, 0, 5.9604644775390625e-08 ;  /* 0x00000001ff0c7431 */ /* 0x000fe400000001ff */
[----:B------:R-:W-:Y:S02]  /*68d0*/  IMAD.MOV.U32 R8, RZ, RZ, 0x192 ;  /* 0x00000192ff087424 */ /* 0x000fe400078e00ff */
[----:B------:R-:W-:Y:S01]  /*68e0*/  IMAD.MOV.U32 R13, RZ, RZ, RZ ;  /* 0x000000ffff0d7224 */ /* 0x000fe200078e00ff */
[----:B------:R-:W4:Y:S01]  /*68f0*/  LDCU.64 UR6, c[0x4][0x78] ;  /* 0x01000f00ff0677ac */ /* 0x000f220008000a00 */
[----:B------:R-:W1:Y:S01]  /*6900*/  LDC.64 R2, c[0x4][R3] ;  /* 0x0100000003027b82 */ /* 0x000e620000000a00 */
[----:B------:R-:W5:Y:S01]  /*6910*/  LDCU.64 UR4, c[0x4][0x10] ;  /* 0x01000200ff0477ac */ /* 0x000f620008000a00 */
[----:B--2---:R-:W-:Y:S01]  /*6920*/  MOV R5, UR9 ;  /* 0x0000000900057c02 */ /* 0x004fe20008000f00 */
[----:B------:R-:W-:Y:S01]  /*6930*/  IMAD.U32 R4, RZ, RZ, UR8 ;  /* 0x00000008ff047e24 */ /* 0x000fe2000f8e00ff */
[----:B----4-:R-:W-:Y:S01]  /*6940*/  MOV R7, UR7 ;  /* 0x0000000700077c02 */ /* 0x010fe20008000f00 */
[----:B------:R-:W-:Y:S01]  /*6950*/  IMAD.U32 R6, RZ, RZ, UR6 ;  /* 0x00000006ff067e24 */ /* 0x000fe2000f8e00ff */
[----:B-----5:R-:W-:Y:S01]  /*6960*/  MOV R11, UR5 ;  /* 0x00000005000b7c02 */ /* 0x020fe20008000f00 */
[----:B------:R-:W-:Y:S02]  /*6970*/  IMAD.U32 R10, RZ, RZ, UR4 ;  /* 0x00000004ff0a7e24 */ /* 0x000fe4000f8e00ff */
[----:B------:R-:W-:Y:S07]  /*6980*/  LEPC R20, `(.L_x_102) ;  /* 0x000000001014794e */ /* 0x000fee0000000000 */
[----:B-1-3--:R-:W-:Y:S05]  /*6990*/  CALL.ABS.NOINC R2 ;  /* 0x0000000002007343 */ /* 0x00afea0003c00000 */
.L_x_102:
[----:B------:R-:W-:Y:S01]  /*69a0*/  ISETP.NE.AND P6, PT, R81, RZ, PT ;  /* 0x000000ff5100720c */ /* 0x000fe20003fc5270 */
[----:B------:R-:W-:Y:S05]  /*69b0*/  WARPSYNC.ALL ;  /* 0x0000000000007948 */ /* 0x000fea0003800000 */
[----:B------:R-:W-:Y:S01]  /*69c0*/  R2UR UR4, R34 ;  /* 0x00000000220472ca */ /* 0x000fe200000e0000 */
[--C-:B-1----:R-:W-:Y:S01]  /*69d0*/  HADD2.F32 R20, -RZ, R40.reuse.H0_H0 ;  /* 0x20000028ff147230 */ /* 0x102fe20000004100 */
[----:B------:R-:W1:Y:S01]  /*69e0*/  S2R R92, SR_CgaCtaId ;  /* 0x00000000005c7919 */ /* 0x000e620000008800 */
[----:B------:R-:W-:Y:S01]  /*69f0*/  HADD2.F32 R21, -RZ, R40.H1_H1 ;  /* 0x30000028ff157230 */ /* 0x000fe20000004100 */
[----:B------:R-:W-:Y:S01]  /*6a00*/  ISETP.NE.AND P0, PT, R72, RZ, PT ;  /* 0x000000ff4800720c */ /* 0x000fe20003f05270 */
[----:B------:R-:W-:Y:S01]  /*6a10*/  HADD2.F32 R36, -RZ, R41.H1_H1 ;  /* 0x30000029ff247230 */ /* 0x000fe20000004100 */
[----:B------:R-:W-:Y:S01]  /*6a20*/  MOV R93, UR56 ;  /* 0x00000038005d7c02 */ /* 0x000fe20008000f00 */
[----:B------:R-:W-:Y:S01]  /*6a30*/  HADD2.F32 R37, -RZ, R49.H0_H0 ;  /* 0x20000031ff257230 */ /* 0x000fe20000004100 */
[----:B------:R-:W-:Y:S01]  /*6a40*/  BSSY.RECONVERGENT B0, `(.L_x_103) ;  /* 0x000004f000007945 */ /* 0x000fe20003800200 */
[----:B------:R-:W-:Y:S01]  /*6a50*/  HADD2.F32 R38, -RZ, R51.H1_H1 ;  /* 0x30000033ff267230 */ /* 0x000fe20000004100 */
[----:B------:R-:W-:Y:S03]  /*6a60*/  @P6 LEA R93, R93, UR50, 0x3 ;  /* 0x000000325d5d6c11 */ /* 0x000fe6000f8e18ff */
[----:B------:R-:W2:Y:S01]  /*6a70*/  LDTM.16dp256bit.x4 R4, tmem[UR4+0x20] ;  /* 0x00002004000479ee */ /* 0x000ea20008120000 */
[----:B------:R-:W-:Y:S01]  /*6a80*/  @P6 IADD3 R93, PT, PT, R93, 0xa0, RZ ;  /* 0x000000a05d5d6810 */ /* 0x000fe20007ffe0ff */
[C---:B--2---:R-:W-:Y:S01]  /*6a90*/  FMUL R0, R33.reuse, R4 ;  /* 0x0000000421007220 */ /* 0x044fe20000400000 */
[C---:B------:R-:W-:Y:S01]  /*6aa0*/  FMUL R2, R33.reuse, R5 ;  /* 0x0000000521027220 */ /* 0x040fe20000400000 */
[C---:B------:R-:W-:Y:S01]  /*6ab0*/  FMUL R3, R33.reuse, R6 ;  /* 0x0000000621037220 */ /* 0x040fe20000400000 */
[----:B------:R-:W-:Y:S01]  /*6ac0*/  FMUL R7, R33, R7 ;  /* 0x0000000721077220 */ /* 0x000fe20000400000 */
[C---:B------:R-:W-:Y:S01]  /*6ad0*/  FFMA R0, R35.reuse, R20, R0 ;  /* 0x0000001423007223 */ /* 0x040fe20000000000 */
[----:B------:R-:W-:Y:S02]  /*6ae0*/  HADD2.F32 R20, -RZ, R41.H0_H0 ;  /* 0x20000029ff147230 */ /* 0x000fe40000004100 */
[----:B------:R-:W-:Y:S01]  /*6af0*/  FFMA R2, R35, R21, R2 ;  /* 0x0000001523027223 */ /* 0x000fe20000000002 */
[C---:B------:R-:W-:Y:S01]  /*6b00*/  FMUL R4, R33.reuse, R8 ;  /* 0x0000000821047220 */ /* 0x040fe20000400000 */
[----:B------:R-:W-:Y:S01]  /*6b10*/  FMUL R5, R33, R9 ;  /* 0x0000000921057220 */ /* 0x000fe20000400000 */
[--C-:B------:R-:W-:Y:S02]  /*6b20*/  HADD2.F32 R21, -RZ, R43.reuse.H0_H0 ;  /* 0x2000002bff157230 */ /* 0x100fe40000004100 */
[C---:B------:R-:W-:Y:S01]  /*6b30*/  FFMA R3, R35.reuse, R20, R3 ;  /* 0x0000001423037223 */ /* 0x040fe20000000003 */
[--C-:B------:R-:W-:Y:S01]  /*6b40*/  HADD2.F32 R20, -RZ, R42.reuse.H0_H0 ;  /* 0x2000002aff147230 */ /* 0x100fe20000004100 */
[----:B------:R-:W-:Y:S01]  /*6b50*/  F2FP.F16.F32.PACK_AB R44, R2, R0 ;  /* 0x00000000022c723e */ /* 0x000fe200000000ff */
[----:B------:R-:W-:Y:S01]  /*6b60*/  FFMA R7, R35, R36, R7 ;  /* 0x0000002423077223 */ /* 0x000fe20000000007 */
[----:B------:R-:W-:Y:S02]  /*6b70*/  HADD2.F32 R36, -RZ, R42.H1_H1 ;  /* 0x3000002aff247230 */ /* 0x000fe40000004100 */
[----:B------:R-:W-:Y:S01]  /*6b80*/  FMUL R6, R33, R10 ;  /* 0x0000000a21067220 */ /* 0x000fe20000400000 */
[----:B------:R-:W-:Y:S01]  /*6b90*/  FFMA R4, R35, R20, R4 ;  /* 0x0000001423047223 */ /* 0x000fe20000000004 */
[----:B------:R-:W-:Y:S01]  /*6ba0*/  HADD2.F32 R20, -RZ, R43.H1_H1 ;  /* 0x3000002bff147230 */ /* 0x000fe20000004100 */
[----:B------:R-:W-:Y:S01]  /*6bb0*/  F2FP.F16.F32.PACK_AB R45, R7, R3 ;  /* 0x00000003072d723e */ /* 0x000fe200000000ff */
[----:B------:R-:W-:Y:S01]  /*6bc0*/  FFMA R5, R35, R36, R5 ;  /* 0x0000002423057223 */ /* 0x000fe20000000005 */
[----:B------:R-:W-:Y:S01]  /*6bd0*/  FMUL R11, R33, R11 ;  /* 0x0000000b210b7220 */ /* 0x000fe20000400000 */
[----:B------:R-:W-:Y:S01]  /*6be0*/  FFMA R6, R35, R21, R6 ;  /* 0x0000001523067223 */ /* 0x000fe20000000006 */
[--C-:B------:R-:W-:Y:S02]  /*6bf0*/  HADD2.F32 R21, -RZ, R48.reuse.H0_H0 ;  /* 0x20000030ff157230 */ /* 0x100fe40000004100 */
[----:B------:R-:W-:Y:S01]  /*6c00*/  FMUL R8, R33, R12 ;  /* 0x0000000c21087220 */ /* 0x000fe20000400000 */
[----:B------:R-:W-:Y:S01]  /*6c10*/  FFMA R11, R35, R20, R11 ;  /* 0x00000014230b7223 */ /* 0x000fe2000000000b */
[----:B------:R-:W-:Y:S02]  /*6c20*/  HADD2.F32 R20, -RZ, R48.H1_H1 ;  /* 0x30000030ff147230 */ /* 0x000fe40000004100 */
[----:B------:R-:W-:Y:S01]  /*6c30*/  FMUL R9, R33, R13 ;  /* 0x0000000d21097220 */ /* 0x000fe20000400000 */
[----:B------:R-:W-:Y:S01]  /*6c40*/  FFMA R8, R35, R21, R8 ;  /* 0x0000001523087223 */ /* 0x000fe20000000008 */
[C---:B------:R-:W-:Y:S01]  /*6c50*/  FMUL R10, R33.reuse, R14 ;  /* 0x0000000e210a7220 */ /* 0x040fe20000400000 */
[----:B------:R-:W-:Y:S01]  /*6c60*/  FMUL R15, R33, R15 ;  /* 0x0000000f210f7220 */ /* 0x000fe20000400000 */
[C---:B------:R-:W-:Y:S01]  /*6c70*/  FFMA R9, R35.reuse, R20, R9 ;  /* 0x0000001423097223 */ /* 0x040fe20000000009 */
[----:B------:R-:W-:Y:S02]  /*6c80*/  HADD2.F32 R20, -RZ, R49.H1_H1 ;  /* 0x30000031ff147230 */ /* 0x000fe40000004100 */
[----:B------:R-:W-:Y:S01]  /*6c90*/  FFMA R10, R35, R37, R10 ;  /* 0x00000025230a7223 */ /* 0x000fe2000000000a */
[--C-:B------:R-:W-:Y:S02]  /*6ca0*/  HADD2.F32 R21, -RZ, R50.reuse.H0_H0 ;  /* 0x20000032ff157230 */ /* 0x100fe40000004100 */
[C---:B------:R-:W-:Y:S01]  /*6cb0*/  FMUL R12, R33.reuse, R16 ;  /* 0x00000010210c7220 */ /* 0x040fe20000400000 */
[----:B------:R-:W-:Y:S02]  /*6cc0*/  HADD2.F32 R36, -RZ, R50.H1_H1 ;  /* 0x30000032ff247230 */ /* 0x000fe40000004100 */
[C---:B------:R-:W-:Y:S01]  /*6cd0*/  FMUL R13, R33.reuse, R17 ;  /* 0x00000011210d7220 */ /* 0x040fe20000400000 */
[----:B------:R-:W-:Y:S02]  /*6ce0*/  HADD2.F32 R37, -RZ, R51.H0_H0 ;  /* 0x20000033ff257230 */ /* 0x000fe40000004100 */
[----:B------:R-:W-:Y:S01]  /*6cf0*/  FMUL R14, R33, R18 ;  /* 0x00000012210e7220 */ /* 0x000fe20000400000 */
        /* <DEDUP_REMOVED lines=12> */
[----:B------:R-:W-:Y:S02]  /*6dc0*/  F2FP.F16.F32.PACK_AB R91, R19, R14 ;  /* 0x0000000e135b723e */ /* 0x000fe400000000ff */
[----:B------:R-:W-:Y:S02]  /*6dd0*/  LEA R16, R39, UR50, 0x3 ;  /* 0x0000003227107c11 */ /* 0x000fe4000f8e18ff */
[----:B------:R-:W-:Y:S01]  /*6de0*/  @P6 SHF.L.U32 R17, R70, 0x1f, RZ ;  /* 0x0000001f46116819 */ /* 0x000fe200000006ff */
[----:B------:R2:W-:Y:S01]  /*6df0*/  STSM.16.M88.4 [R82+0x1200], R88 ;  /* 0x0012005852007844 */ /* 0x0005e20000000200 */
[----:B-1----:R-:W-:Y:S01]  /*6e00*/  @P6 PRMT R93, R92, 0x654, R93 ;  /* 0x000006545c5d6816 */ /* 0x002fe2000000005d */
[----:B------:R-:W-:Y:S01]  /*6e10*/  @!PT LDS RZ, [RZ] ;  /* 0x00000000fffff984 */ /* 0x000fe20000000800 */
[----:B------:R-:W-:Y:S01]  /*6e20*/  @!PT LDS RZ, [RZ] ;  /* 0x00000000fffff984 */ /* 0x000fe20000000800 */
[----:B------:R-:W-:Y:S01]  /*6e30*/  @!PT LDS RZ, [RZ] ;  /* 0x00000000fffff984 */ /* 0x000fe20000000800 */
[----:B------:R-:W-:Y:S01]  /*6e40*/  @!PT LDS RZ, [RZ] ;  /* 0x00000000fffff984 */ /* 0x000fe20000000800 */
[----:B------:R1:W-:Y:S06]  /*6e50*/  MEMBAR.ALL.CTA ;  /* 0x0000000000007992 */ /* 0x0003ec0000008000 */
[----:B-1----:R-:W1:Y:S02]  /*6e60*/  FENCE.VIEW.ASYNC.S ;  /* 0x00000000000073c6 */ /* 0x002e640000000000 */
[----:B-1----:R-:W-:Y:S06]  /*6e70*/  BAR.SYNC.DEFER_BLOCKING 0x1, 0x80 ;  /* 0x0042000000007b1d */ /* 0x002fec0000010000 */
[----:B------:R-:W-:Y:S05]  /*6e80*/  @P0 BRA `(.L_x_104) ;  /* 0x0000000000280947 */ /* 0x000fea0003800000 */
[----:B------:R-:W-:Y:S01]  /*6e90*/  R2UR UR10, R79 ;  /* 0x000000004f0a72ca */ /* 0x000fe200000e0000 */
[----:B------:R-:W-:Y:S01]  /*6ea0*/  UIADD3 UR4, UP0, UPT, UR54, 0x680, URZ ;  /* 0x0000068036047890 */ /* 0x000fe2000ff1e0ff */
[----:B------:R-:W-:Y:S01]  /*6eb0*/  R2UR UR11, R77 ;  /* 0x000000004d0b72ca */ /* 0x000fe200000e0000 */
[----:B------:R-:W-:Y:S01]  /*6ec0*/  UIADD3 UR9, UPT, UPT, UR41, 0x20, URZ ;  /* 0x0000002029097890 */ /* 0x000fe2000fffe0ff */
[----:B------:R-:W-:Y:S01]  /*6ed0*/  R2UR UR12, R78 ;  /* 0x000000004e0c72ca */ /* 0x000fe200000e0000 */
[----:B------:R-:W-:Y:S02]  /*6ee0*/  UIADD3 UR8, UPT, UPT, UR50, 0x1200, URZ ;  /* 0x0000120032087890 */ /* 0x000fe4000fffe0ff */
[----:B------:R-:W-:Y:S10]  /*6ef0*/  UIADD3.X UR5, UPT, UPT, URZ, UR55, URZ, UP0, !UPT ;  /* 0x00000037ff057290 */ /* 0x000ff400087fe4ff */
[----:B------:R1:W-:Y:S01]  /*6f00*/  UTMASTG.4D.IM2COL [UR8], [UR4] ;  /* 0x00000008040073b5 */ /* 0x0003e20008058000 */
[----:B------:R0:W-:Y:S01]  /*6f10*/  UTMACMDFLUSH ;  /* 0x00000000000079b7 */ /* 0x0001e20000000000 */
[----:B-1----:R-:W-:Y:S04]  /*6f20*/  DEPBAR.LE SB0, 0x1 ;  /* 0x000080400000791a */ /* 0x002fe80000000000 */
.L_x_104:
[----:B------:R-:W-:Y:S05]  /*6f30*/  BSYNC.RECONVERGENT B0 ;  /* 0x0000000000007941 */ /* 0x000fea0003800200 */
.L_x_103:
[----:B------:R-:W-:Y:S01]  /*6f40*/  BAR.SYNC.DEFER_BLOCKING 0x1, 0x80 ;  /* 0x0042000000007b1d */ /* 0x000fe20000010000 */
[----:B------:R-:W-:Y:S04]  /*6f50*/  UIADD3 UR40, UPT, UPT, UR56, 0x1, URZ ;  /* 0x0000000138287890 */ /* 0x000fe8000fffe0ff */
[----:B------:R-:W-:Y:S04]  /*6f60*/  UISETP.NE.AND UP0, UPT, UR40, 0x4, UPT ;  /* 0x000000042800788c */ /* 0x000fe8000bf05270 */
[----:B------:R-:W-:Y:S01]  /*6f70*/  USEL UR40, UR40, URZ, UP0 ;  /* 0x000000ff28287287 */ /* 0x000fe20008000000 */
[----:B------:R1:W-:Y:S01]  /*6f80*/  @P6 SYNCS.ARRIVE.TRANS64.RED.A1T0 RZ, [R93+URZ], RZ ;  /* 0x000000ff5dff69a7 */ /* 0x0003e200081004ff */
[----:B------:R-:W-:Y:S01]  /*6f90*/  BSSY B1, `(.L_x_105) ;  /* 0x0000014000017945 */ /* 0x000fe20003800000 */
[----:B------:R-:W4:Y:S02]  /*6fa0*/  @P6 SYNCS.PHASECHK.TRANS64.TRYWAIT P0, [R16+URZ+0x80], R17 ;  /* 0x00008011100065a7 */ /* 0x000f2400080011ff */
[----:B----4-:R-:W-:Y:S01]  /*6fb0*/  @P6 SEL R85, RZ, 0x1, !P0 ;  /* 0x00000001ff556807 */ /* 0x010fe20004000000 */
[----:B-1----:R-:W-:Y:S06]  /*6fc0*/  @!P6 BRA `(.L_x_106) ;  /* 0x000000000040e947 */ /* 0x002fec0003800000 */
[----:B------:R-:W-:Y:S01]  /*6fd0*/  ISETP.NE.AND P1, PT, R87, RZ, PT ;  /* 0x000000ff5700720c */ /* 0x000fe20003f25270 */
[----:B------:R-:W-:Y:S01]  /*6fe0*/  BSSY B0, `(.L_x_107) ;  /* 0x0000009000007945 */ /* 0x000fe20003800000 */
[----:B------:R-:W-:Y:S11]  /*6ff0*/  ISETP.NE.AND P0, PT, R85, RZ, PT ;  /* 0x000000ff5500720c */ /* 0x000ff60003f05270 */
[----:B------:R-:W-:Y:S05]  /*7000*/  @P1 IMAD R2, R39, 0x1000, R86 ;  /* 0x0000100027021824 */ /* 0x000fea00078e0256 */
[----:B------:R-:W-:Y:S05]  /*7010*/  @P1 IADD3 R0, PT, PT, R2, UR50, RZ ;  /* 0x0000003202001c10 */ /* 0x000fea000fffe0ff */
[----:B------:R-:W-:Y:S01]  /*7020*/  @P1 IMAD.IADD R0, R75, 0x1, R0 ;  /* 0x000000014b001824 */ /* 0x000fe200078e0200 */
[----:B------:R-:W-:Y:S06]  /*7030*/  @P0 BRA `(.L_x_108) ;  /* 0x00000000000c0947 */ /* 0x000fec0003800000 */
[----:B------:R-:W-:Y:S04]  /*7040*/  SHF.L.U32 R3, R70, 0x1f, RZ ;  /* 0x0000001f46037819 */ /* 0x000fe800000006ff */
[----:B------:R-:W1:Y:S02]  /*7050*/  SYNCS.PHASECHK.TRANS64.TRYWAIT P0, [R16+URZ+0x80], R3 ;  /* 0x00008003100075a7 */ /* 0x000e6400080011ff */
[----:B-1----:R-:W-:Y:S05]  /*7060*/  @!P0 BRA `(.L_x_109) ;  /* 0x0000001c007c8947 */ /* 0x002fea0003800000 */
.L_x_108:
[----:B------:R-:W-:Y:S05]  /*7070*/  BSYNC B0 ;  /* 0x0000000000007941 */ /* 0x000fea0003800000 */
.L_x_107:
[----:B------:R-:W-:Y:S02]  /*7080*/  ISETP.NE.AND P0, PT, R87, RZ, PT ;  /* 0x000000ff5700720c */ /* 0x000fe40003f05270 */
[----:B------:R-:W-:Y:S11]  /*7090*/  IADD3 R39, PT, PT, R39, 0x1, RZ ;  /* 0x0000000127277810 */ /* 0x000ff60007ffe0ff */
[----:B------:R-:W-:Y:S05]  /*70a0*/  @P0 WARPSYNC.ALL ;  /* 0x0000000000000948 */ /* 0x000fea0003800000 */
[----:B------:R4:W1:Y:S04]  /*70b0*/  @P0 LDSM.16.M88.4 R40, [R2+UR50+0x200] ;  /* 0x000200320228083b */ /* 0x0008680008000200 */
[----:B------:R4:W1:Y:S02]  /*70c0*/  @P0 LDSM.16.M88.4 R48, [R0+0x200] ;  /* 0x000200000030083b */ /* 0x0008640000000200 */
.L_x_106:
[----:B------:R-:W-:Y:S05]  /*70d0*/  BSYNC B1 ;  /* 0x0000000000017941 */ /* 0x000fea0003800000 */
.L_x_105:
[----:B----4-:R-:W-:Y:S05]  /*70e0*/  VIADD R0, R34, 0x40 ;  /* 0x0000004022007836 */ /* 0x010fea0000000000 */
[----:B------:R-:W-:Y:S04]  /*70f0*/  SHF.R.U32.HI R0, RZ, 0x15, R0 ;  /* 0x00000015ff007819 */ /* 0x000fe80000011600 */
[----:B------:R-:W-:Y:S11]  /*7100*/  LOP3.LUT P0, RZ, R0, 0x3, R73, 0x48, !PT ;  /* 0x0000000300ff7812 */ /* 0x000ff60007804849 */
[----:B------:R-:W-:Y:S02]  /*7110*/  @!UPT UIADD3 URZ, UPT, UPT, URZ, URZ, URZ ;  /* 0x000000fffffff290 */ /* 0x000fe4000fffe0ff */
[----:B------:R-:W-:Y:S05]  /*7120*/  @!P0 BRA `(.L_x_110) ;  /* 0x0000000000408947 */ /* 0x000fea0003800000 */
[----:B------:R-:W4:Y:S01]  /*7130*/  LDCU.64 UR8, c[0x4][0x70] ;  /* 0x01000e00ff0877ac */ /* 0x000f220008000a00 */
[----:B-1----:R-:W-:Y:S01]  /*7140*/  MOV R3, 0x0 ;  /* 0x0000000000037802 */ /* 0x002fe20000000f00 */
[----:B------:R-:W-:Y:S02]  /*7150*/  HFMA2 R12, -RZ, RZ, 0, 5.9604644775390625e-08 ;  /* 0x00000001ff0c7431 */ /* 0x000fe400000001ff */
[----:B------:R-:W-:Y:S02]  /*7160*/  IMAD.MOV.U32 R8, RZ, RZ, 0x192 ;  /* 0x00000192ff087424 */ /* 0x000fe400078e00ff */
[----:B------:R-:W-:Y:S01]  /*7170*/  IMAD.MOV.U32 R13, RZ, RZ, RZ ;  /* 0x000000ffff0d7224 */ /* 0x000fe200078e00ff */
[----:B------:R-:W1:Y:S01]  /*7180*/  LDCU.64 UR6, c[0x4][0x78] ;  /* 0x01000f00ff0677ac */ /* 0x000e620008000a00 */
[----:B------:R-:W2:Y:S01]  /*7190*/  LDC.64 R2, c[0x4][R3] ;  /* 0x0100000003027b82 */ /* 0x000ea20000000a00 */
[----:B------:R-:W5:Y:S01]  /*71a0*/  LDCU.64 UR4, c[0x4][0x10] ;  /* 0x01000200ff0477ac */ /* 0x000f620008000a00 */
[----:B----4-:R-:W-:Y:S01]  /*71b0*/  MOV R5, UR9 ;  /* 0x0000000900057c02 */ /* 0x010fe20008000f00 */
[----:B------:R-:W-:Y:S01]  /*71c0*/  IMAD.U32 R4, RZ, RZ, UR8 ;  /* 0x00000008ff047e24 */ /* 0x000fe2000f8e00ff */
[----:B-1----:R-:W-:Y:S01]  /*71d0*/  MOV R7, UR7 ;  /* 0x0000000700077c02 */ /* 0x002fe20008000f00 */
[----:B------:R-:W-:Y:S01]  /*71e0*/  IMAD.U32 R6, RZ, RZ, UR6 ;  /* 0x00000006ff067e24 */ /* 0x000fe2000f8e00ff */
[----:B-----5:R-:W-:Y:S01]  /*71f0*/  MOV R11, UR5 ;  /* 0x00000005000b7c02 */ /* 0x020fe20008000f00 */
[----:B------:R-:W-:Y:S02]  /*7200*/  IMAD.U32 R10, RZ, RZ, UR4 ;  /* 0x00000004ff0a7e24 */ /* 0x000fe4000f8e00ff */
[----:B------:R-:W-:Y:S07]  /*7210*/  LEPC R20, `(.L_x_110) ;  /* 0x000000001014794e */ /* 0x000fee0000000000 */
[----:B--23--:R-:W-:Y:S05]  /*7220*/  CALL.ABS.NOINC R2 ;  /* 0x0000000002007343 */ /* 0x00cfea0003c00000 */
.L_x_110:
[----:B------:R-:W-:Y:S01]  /*7230*/  ISETP.NE.AND P6, PT, R81, RZ, PT ;  /* 0x000000ff5100720c */ /* 0x000fe20003fc5270 */
[----:B------:R-:W-:Y:S05]  /*7240*/  WARPSYNC.ALL ;  /* 0x0000000000007948 */ /* 0x000fea0003800000 */
[----:B------:R-:W-:Y:S01]  /*7250*/  R2UR UR4, R34 ;  /* 0x00000000220472ca */ /* 0x000fe200000e0000 */
[--C-:B-1----:R-:W-:Y:S01]  /*7260*/  HADD2.F32 R20, -RZ, R40.reuse.H0_H0 ;  /* 0x20000028ff147230 */ /* 0x102fe20000004100 */
[----:B------:R-:W-:Y:S01]  /*7270*/  ISETP.NE.AND P0, PT, R72, RZ, PT ;  /* 0x000000ff4800720c */ /* 0x000fe20003f05270 */
[----:B------:R-:W-:Y:S01]  /*7280*/  HADD2.F32 R21, -RZ, R40.H1_H1 ;  /* 0x30000028ff157230 */ /* 0x000fe20000004100 */
[----:B------:R-:W-:Y:S01]  /*7290*/  MOV R93, UR40 ;  /* 0x00000028005d7c02 */ /* 0x000fe20008000f00 */
[----:B------:R-:W-:Y:S01]  /*72a0*/  HADD2.F32 R36, -RZ, R41.H1_H1 ;  /* 0x30000029ff247230 */ /* 0x000fe20000004100 */
[----:B------:R-:W-:Y:S01]  /*72b0*/  BSSY.RECONVERGENT B0, `(.L_x_111) ;  /* 0x0000050000007945 */ /* 0x000fe20003800200 */
[----:B------:R-:W-:Y:S01]  /*72c0*/  HADD2.F32 R37, -RZ, R43.H0_H0 ;  /* 0x2000002bff257230 */ /* 0x000fe20000004100 */
[----:B------:R-:W-:Y:S01]  /*72d0*/  @P6 LEA R93, R93, UR50, 0x3 ;  /* 0x000000325d5d6c11 */ /* 0x000fe2000f8e18ff */
[----:B------:R-:W-:Y:S03]  /*72e0*/  HADD2.F32 R38, -RZ, R51.H1_H1 ;  /* 0x30000033ff267230 */ /* 0x000fe60000004100 */
[----:B------:R-:W-:Y:S01]  /*72f0*/  @P6 IADD3 R93, PT, PT, R93, 0xa0, RZ ;  /* 0x000000a05d5d6810 */ /* 0x000fe20007ffe0ff */
[----:B------:R-:W1:Y:S03]  /*7300*/  LDTM.16dp256bit.x4 R4, tmem[UR4+0x40] ;  /* 0x00004004000479ee */ /* 0x000e660008120000 */
[----:B------:R-:W-:Y:S01]  /*7310*/  @P6 PRMT R93, R92, 0x654, R93 ;  /* 0x000006545c5d6816 */ /* 0x000fe2000000005d */
[C---:B-1----:R-:W-:Y:S01]  /*7320*/  FMUL R0, R33.reuse, R4 ;  /* 0x0000000421007220 */ /* 0x042fe20000400000 */
[C---:B------:R-:W-:Y:S01]  /*7330*/  FMUL R2, R33.reuse, R5 ;  /* 0x0000000521027220 */ /* 0x040fe20000400000 */
[C---:B------:R-:W-:Y:S01]  /*7340*/  FMUL R3, R33.reuse, R6 ;  /* 0x0000000621037220 */ /* 0x040fe20000400000 */
[----:B------:R-:W-:Y:S01]  /*7350*/  FMUL R7, R33, R7 ;  /* 0x0000000721077220 */ /* 0x000fe20000400000 */
[C---:B------:R-:W-:Y:S01]  /*7360*/  FFMA R0, R35.reuse, R20, R0 ;  /* 0x0000001423007223 */ /* 0x040fe20000000000 */
[----:B------:R-:W-:Y:S02]  /*7370*/  HADD2.F32 R20, -RZ, R41.H0_H0 ;  /* 0x20000029ff147230 */ /* 0x000fe40000004100 */
[----:B------:R-:W-:Y:S01]  /*7380*/  FFMA R2, R35, R21, R2 ;  /* 0x0000001523027223 */ /* 0x000fe20000000002 */
[--C-:B------:R-:W-:Y:S02]  /*7390*/  HADD2.F32 R21, -RZ, R42.reuse.H0_H0 ;  /* 0x2000002aff157230 */ /* 0x100fe40000004100 */
[C---:B------:R-:W-:Y:S01]  /*73a0*/  FMUL R4, R33.reuse, R8 ;  /* 0x0000000821047220 */ /* 0x040fe20000400000 */
[----:B------:R-:W-:Y:S01]  /*73b0*/  FMUL R5, R33, R9 ;  /* 0x0000000921057220 */ /* 0x000fe20000400000 */
[C---:B------:R-:W-:Y:S01]  /*73c0*/  FFMA R3, R35.reuse, R20, R3 ;  /* 0x0000001423037223 */ /* 0x040fe20000000003 */
[----:B------:R-:W-:Y:S01]  /*73d0*/  HADD2.F32 R20, -RZ, R42.H1_H1 ;  /* 0x3000002aff147230 */ /* 0x000fe20000004100 */
[----:B--2---:R-:W-:Y:S01]  /*73e0*/  F2FP.F16.F32.PACK_AB R44, R2, R0 ;  /* 0x00000000022c723e */ /* 0x004fe200000000ff */
[C---:B------:R-:W-:Y:S01]  /*73f0*/  FFMA R7, R35.reuse, R36, R7 ;  /* 0x0000002423077223 */ /* 0x040fe20000000007 */
[----:B------:R-:W-:Y:S01]  /*7400*/  FFMA R4, R35, R21, R4 ;  /* 0x0000001523047223 */ /* 0x000fe20000000004 */
[----:B------:R-:W-:Y:S01]  /*7410*/  FMUL R6, R33, R10 ;  /* 0x0000000a21067220 */ /* 0x000fe20000400000 */
[----:B------:R-:W-:Y:S02]  /*7420*/  HADD2.F32 R36, -RZ, R43.H1_H1 ;  /* 0x3000002bff247230 */ /* 0x000fe40000004100 */
[----:B------:R-:W-:Y:S01]  /*7430*/  FFMA R5, R35, R20, R5 ;  /* 0x0000001423057223 */ /* 0x000fe20000000005 */
[----:B------:R-:W-:Y:S01]  /*7440*/  FMUL R11, R33, R11 ;  /* 0x0000000b210b7220 */ /* 0x000fe20000400000 */
[----:B------:R-:W-:Y:S01]  /*7450*/  FFMA R6, R35, R37, R6 ;  /* 0x0000002523067223 */ /* 0x000fe20000000006 */
[--C-:B------:R-:W-:Y:S02]  /*7460*/  HADD2.F32 R20, -RZ, R48.reuse.H0_H0 ;  /* 0x20000030ff147230 */ /* 0x100fe40000004100 */
[----:B------:R-:W-:Y:S01]  /*7470*/  FMUL R8, R33, R12 ;  /* 0x0000000c21087220 */ /* 0x000fe20000400000 */
[----:B------:R-:W-:Y:S01]  /*7480*/  FFMA R11, R35, R36, R11 ;  /* 0x00000024230b7223 */ /* 0x000fe2000000000b */
[----:B------:R-:W-:Y:S02]  /*7490*/  HADD2.F32 R36, -RZ, R48.H1_H1 ;  /* 0x30000030ff247230 */ /* 0x000fe40000004100 */
[C---:B------:R-:W-:Y:S01]  /*74a0*/  FMUL R9, R33.reuse, R13 ;  /* 0x0000000d21097220 */ /* 0x040fe20000400000 */
[--C-:B------:R-:W-:Y:S02]  /*74b0*/  HADD2.F32 R21, -RZ, R49.reuse.H0_H0 ;  /* 0x20000031ff157230 */ /* 0x100fe40000004100 */
[----:B------:R-:W-:Y:S01]  /*74c0*/  FMUL R10, R33, R14 ;  /* 0x0000000e210a7220 */ /* 0x000fe20000400000 */
[C---:B------:R-:W-:Y:S01]  /*74d0*/  FFMA R8, R35.reuse, R20, R8 ;  /* 0x0000001423087223 */ /* 0x040fe20000000008 */
[C---:B------:R-:W-:Y:S01]  /*74e0*/  FFMA R9, R35.reuse, R36, R9 ;  /* 0x0000002423097223 */ /* 0x040fe20000000009 */
[----:B------:R-:W-:Y:S02]  /*74f0*/  HADD2.F32 R20, -RZ, R49.H1_H1 ;  /* 0x30000031ff147230 */ /* 0x000fe40000004100 */
[----:B------:R-:W-:Y:S01]  /*7500*/  FFMA R10, R35, R21, R10 ;  /* 0x00000015230a7223 */ /* 0x000fe2000000000a */
[C---:B------:R-:W-:Y:S01]  /*7510*/  FMUL R15, R33.reuse, R15 ;  /* 0x0000000f210f7220 */ /* 0x040fe20000400000 */
        /* <DEDUP_REMOVED lines=40> */
[----:B--2---:R-:W-:Y:S04]  /*77a0*/  DEPBAR.LE SB0, 0x1 ;  /* 0x000080400000791a */ /* 0x004fe80000000000 */
.L_x_112:
[----:B------:R-:W-:Y:S05]  /*77b0*/  BSYNC.RECONVERGENT B0 ;  /* 0x0000000000007941 */ /* 0x000fea0003800200 */
.L_x_111:
        /* <DEDUP_REMOVED lines=8> */
[----:B--2---:R-:W-:Y:S06]  /*7840*/  @!P6 BRA `(.L_x_114) ;  /* 0x000000000040e947 */ /* 0x004fec0003800000 */
        /* <DEDUP_REMOVED lines=8> */
[----:B------:R-:W2:Y:S02]  /*78d0*/  SYNCS.PHASECHK.TRANS64.TRYWAIT P0, [R17+URZ+0x80], R0 ;  /* 0x00008000110075a7 */ /* 0x000ea400080011ff */
[----:B--2---:R-:W-:Y:S05]  /*78e0*/  @!P0 BRA `(.L_x_117) ;  /* 0x0000001400708947 */ /* 0x004fea0003800000 */
.L_x_116:
[----:B------:R-:W-:Y:S05]  /*78f0*/  BSYNC B0 ;  /* 0x0000000000007941 */ /* 0x000fea0003800000 */
.L_x_115:
[----:B------:R-:W-:Y:S11]  /*7900*/  ISETP.NE.AND P0, PT, R87, RZ, PT ;  /* 0x000000ff5700720c */ /* 0x000ff60003f05270 */
[----:B------:R-:W-:Y:S02]  /*7910*/  @!UPT UIADD3 URZ, UPT, UPT, URZ, URZ, URZ ;  /* 0x000000fffffff290 */ /* 0x000fe4000fffe0ff */
[----:B------:R-:W-:Y:S05]  /*7920*/  @P0 WARPSYNC.ALL ;  /* 0x0000000000000948 */ /* 0x000fea0003800000 */
[----:B------:R4:W1:Y:S04]  /*7930*/  @P0 LDSM.16.M88.4 R40, [R39+UR50+0x200] ;  /* 0x000200322728083b */ /* 0x0008680008000200 */
[----:B------:R4:W1:Y:S02]  /*7940*/  @P0 LDSM.16.M88.4 R48, [R2+0x200] ;  /* 0x000200000230083b */ /* 0x0008640000000200 */
.L_x_114:
[----:B------:R-:W-:Y:S05]  /*7950*/  BSYNC B1 ;  /* 0x0000000000017941 */ /* 0x000fea0003800000 */
.L_x_113:
[----:B--2---:R-:W-:Y:S05]  /*7960*/  VIADD R0, R34, 0x60 ;  /* 0x0000006022007836 */ /* 0x004fea0000000000 */
        /* <DEDUP_REMOVED lines=9> */
[----:B------:R-:W5:Y:S01]  /*7a00*/  LDCU.64 UR6, c[0x4][0x78] ;  /* 0x01000f00ff0677ac */ /* 0x000f620008000a00 */
[----:B----4-:R-:W4:Y:S01]  /*7a10*/  LDC.64 R2, c[0x4][R3] ;  /* 0x0100000003027b82 */ /* 0x010f220000000a00 */
[----:B------:R-:W3:Y:S01]  /*7a20*/  LDCU.64 UR4, c[0x4][0x10] ;  /* 0x01000200ff0477ac */ /* 0x000ee20008000a00 */
[----:B--2---:R-:W-:Y:S01]  /*7a30*/  MOV R5, UR9 ;  /* 0x0000000900057c02 */ /* 0x004fe20008000f00 */
[----:B------:R-:W-:Y:S01]  /*7a40*/  IMAD.U32 R4, RZ, RZ, UR8 ;  /* 0x00000008ff047e24 */ /* 0x000fe2000f8e00ff */
[----:B-----5:R-:W-:Y:S01]  /*7a50*/  MOV R7, UR7 ;  /* 0x0000000700077c02 */ /* 0x020fe20008000f00 */
[----:B------:R-:W-:Y:S01]  /*7a60*/  IMAD.U32 R6, RZ, RZ, UR6 ;  /* 0x00000006ff067e24 */ /* 0x000fe2000f8e00ff */
[----:B---3--:R-:W-:Y:S01]  /*7a70*/  MOV R11, UR5 ;  /* 0x00000005000b7c02 */ /* 0x008fe20008000f00 */
[----:B------:R-:W-:Y:S02]  /*7a80*/  IMAD.U32 R10, RZ, RZ, UR4 ;  /* 0x00000004ff0a7e24 */ /* 0x000fe4000f8e00ff */
[----:B------:R-:W-:Y:S07]  /*7a90*/  LEPC R20, `(.L_x_118) ;  /* 0x000000001014794e */ /* 0x000fee0000000000 */
[----:B-1--4-:R-:W-:Y:S05]  /*7aa0*/  CALL.ABS.NOINC R2 ;  /* 0x0000000002007343 */ /* 0x012fea0003c00000 */
.L_x_118:
[----:B------:R-:W-:Y:S01]  /*7ab0*/  ISETP.NE.AND P0, PT, R72, RZ, PT ;  /* 0x000000ff4800720c */ /* 0x000fe20003f05270 */
[----:B------:R-:W-:Y:S05]  /*7ac0*/  WARPSYNC.ALL ;  /* 0x0000000000007948 */ /* 0x000fea0003800000 */
[----:B------:R-:W-:Y:S01]  /*7ad0*/  R2UR UR4, R34 ;  /* 0x00000000220472ca */ /* 0x000fe200000e0000 */
[--C-:B-1----:R-:W-:Y:S01]  /*7ae0*/  HADD2.F32 R20, -RZ, R40.reuse.H0_H0 ;  /* 0x20000028ff147230 */ /* 0x102fe20000004100 */
[----:B------:R-:W-:Y:S01]  /*7af0*/  R2UR UR5, R83 ;  /* 0x00000000530572ca */ /* 0x000fe200000e0000 */
[----:B------:R-:W-:Y:S01]  /*7b00*/  HADD2.F32 R36, -RZ, R40.H1_H1 ;  /* 0x30000028ff247230 */ /* 0x000fe20000004100 */
[----:B------:R-:W-:Y:S01]  /*7b10*/  BSSY.RECONVERGENT B0, `(.L_x_119) ;  /* 0x0000050000007945 */ /* 0x000fe20003800200 */
[--C-:B------:R-:W-:Y:S02]  /*7b20*/  HADD2.F32 R21, -RZ, R41.reuse.H0_H0 ;  /* 0x20000029ff157230 */ /* 0x100fe40000004100 */
[----:B------:R-:W-:Y:S02]  /*7b30*/  HADD2.F32 R38, -RZ, R41.H1_H1 ;  /* 0x30000029ff267230 */ /* 0x000fe40000004100 */
[--C-:B------:R-:W-:Y:S02]  /*7b40*/  HADD2.F32 R37, -RZ, R42.reuse.H0_H0 ;  /* 0x2000002aff257230 */ /* 0x100fe40000004100 */
[----:B------:R-:W-:Y:S02]  /*7b50*/  HADD2.F32 R40, -RZ, R42.H1_H1 ;  /* 0x3000002aff287230 */ /* 0x000fe40000004100 */
[----:B------:R-:W1:Y:S01]  /*7b60*/  LDTM.16dp256bit.x4 R4, tmem[UR4+0x60] ;  /* 0x00006004000479ee */ /* 0x000e620008120000 */
[----:B------:R-:W-:Y:S01]  /*7b70*/  NOP ;  /* 0x0000000000007918 */ /* 0x000fe20000000000 */
[--C-:B----4-:R-:W-:Y:S01]  /*7b80*/  HADD2.F32 R39, -RZ, R43.reuse.H0_H0 ;  /* 0x2000002bff277230 */ /* 0x110fe20000004100 */
[----:B------:R-:W-:Y:S01]  /*7b90*/  UIADD3 UR5, UPT, UPT, UR5, 0xf0, URZ ;  /* 0x000000f005057890 */ /* 0x000fe2000fffe0ff */
[----:B------:R-:W-:Y:S02]  /*7ba0*/  HADD2.F32 R41, -RZ, R43.H1_H1 ;  /* 0x3000002bff297230 */ /* 0x000fe40000004100 */
[--C-:B------:R-:W-:Y:S01]  /*7bb0*/  HADD2.F32 R42, -RZ, R48.reuse.H0_H0 ;  /* 0x20000030ff2a7230 */ /* 0x100fe20000004100 */
[----:B------:R-:W-:Y:S01]  /*7bc0*/  UPRMT UR5, UR45, 0x654, UR5 ;  /* 0x000006542d057896 */ /* 0x000fe20008000005 */
[----:B------:R-:W-:Y:S02]  /*7bd0*/  HADD2.F32 R43, -RZ, R48.H1_H1 ;  /* 0x30000030ff2b7230 */ /* 0x000fe40000004100 */
[--C-:B------:R-:W-:Y:S02]  /*7be0*/  HADD2.F32 R44, -RZ, R49.reuse.H0_H0 ;  /* 0x20000031ff2c7230 */ /* 0x100fe40000004100 */
[----:B------:R-:W-:Y:S02]  /*7bf0*/  HADD2.F32 R46, -RZ, R49.H1_H1 ;  /* 0x30000031ff2e7230 */ /* 0x000fe40000004100 */
[--C-:B------:R-:W-:Y:S02]  /*7c00*/  HADD2.F32 R45, -RZ, R50.reuse.H0_H0 ;  /* 0x20000032ff2d7230 */ /* 0x100fe40000004100 */
[----:B-1----:R-:W-:Y:S01]  /*7c10*/  SYNCS.ARRIVE.TRANS64.RED.A1T0 RZ, [UR5], RZ ;  /* 0x000000ffffff79a7 */ /* 0x002fe20008100405 */
[----:B------:R-:W-:Y:S02]  /*7c20*/  HADD2.F32 R48, -RZ, R50.H1_H1 ;  /* 0x30000032ff307230 */ /* 0x000fe40000004100 */
[--C-:B------:R-:W-:Y:S02]  /*7c30*/  HADD2.F32 R47, -RZ, R51.reuse.H0_H0 ;  /* 0x20000033ff2f7230 */ /* 0x100fe40000004100 */
[----:B------:R-:W-:Y:S02]  /*7c40*/  HADD2.F32 R50, -RZ, R51.H1_H1 ;  /* 0x30000033ff327230 */ /* 0x000fe40000004100 */
[C---:B------:R-:W-:Y:S01]  /*7c50*/  FMUL R4, R33.reuse, R4 ;  /* 0x0000000421047220 */ /* 0x040fe20000400000 */
[C---:B------:R-:W-:Y:S01]  /*7c60*/  FMUL R5, R33.reuse, R5 ;  /* 0x0000000521057220 */ /* 0x040fe20000400000 */
[C---:B------:R-:W-:Y:S01]  /*7c70*/  FMUL R6, R33.reuse, R6 ;  /* 0x0000000621067220 */ /* 0x040fe20000400000 */
[----:B------:R-:W-:Y:S01]  /*7c80*/  FMUL R7, R33, R7 ;  /* 0x0000000721077220 */ /* 0x000fe20000400000 */
[C---:B------:R-:W-:Y:S01]  /*7c90*/  FFMA R4, R35.reuse, R20, R4 ;  /* 0x0000001423047223 */ /* 0x040fe20000000004 */
[C---:B------:R-:W-:Y:S01]  /*7ca0*/  FFMA R5, R35.reuse, R36, R5 ;  /* 0x0000002423057223 */ /* 0x040fe20000000005 */
[C---:B------:R-:W-:Y:S01]  /*7cb0*/  FFMA R6, R35.reuse, R21, R6 ;  /* 0x0000001523067223 */ /* 0x040fe20000000006 */
[----:B------:R-:W-:Y:S01]  /*7cc0*/  FFMA R7, R35, R38, R7 ;  /* 0x0000002623077223 */ /* 0x000fe20000000007 */
[C---:B------:R-:W-:Y:S01]  /*7cd0*/  FMUL R8, R33.reuse, R8 ;  /* 0x0000000821087220 */ /* 0x040fe20000400000 */
[----:B------:R-:W-:Y:S01]  /*7ce0*/  FMUL R9, R33, R9 ;  /* 0x0000000921097220 */ /* 0x000fe20000400000 */
[----:B------:R-:W-:Y:S01]  /*7cf0*/  F2FP.F16.F32.PACK_AB R88, R5, R4 ;  /* 0x000000040558723e */ /* 0x000fe200000000ff */
[----:B------:R-:W-:Y:S01]  /*7d00*/  FMUL R0, R33, R10 ;  /* 0x0000000a21007220 */ /* 0x000fe20000400000 */
[----:B------:R-:W-:Y:S01]  /*7d10*/  F2FP.F16.F32.PACK_AB R89, R7, R6 ;  /* 0x000000060759723e */ /* 0x000fe200000000ff */
[C---:B------:R-:W-:Y:S01]  /*7d20*/  FFMA R8, R35.reuse, R37, R8 ;  /* 0x0000002523087223 */ /* 0x040fe20000000008 */
[----:B------:R-:W-:Y:S01]  /*7d30*/  FFMA R9, R35, R40, R9 ;  /* 0x0000002823097223 */ /* 0x000fe20000000009 */
[C---:B------:R-:W-:Y:S01]  /*7d40*/  FMUL R2, R33.reuse, R11 ;  /* 0x0000000b21027220 */ /* 0x040fe20000400000 */
[C---:B------:R-:W-:Y:S01]  /*7d50*/  FMUL R3, R33.reuse, R12 ;  /* 0x0000000c21037220 */ /* 0x040fe20000400000 */
[----:B------:R-:W-:Y:S01]  /*7d60*/  FMUL R10, R33, R13 ;  /* 0x0000000d210a7220 */ /* 0x000fe20000400000 */
[----:B------:R-:W-:Y:S01]  /*7d70*/  FFMA R0, R35, R39, R0 ;  /* 0x0000002723007223 */ /* 0x000fe20000000000 */
        /* <DEDUP_REMOVED lines=41> */
.L_x_120:
[----:B------:R-:W-:Y:S05]  /*8010*/  BSYNC.RECONVERGENT B0 ;  /* 0x0000000000007941 */ /* 0x000fea0003800200 */
.L_x_119:
[----:B------:R-:W-:Y:S01]  /*8020*/  BAR.SYNC.DEFER_BLOCKING 0x1, 0x80 ;  /* 0x0042000000007b1d */ /* 0x000fe20000010000 */
[----:B------:R-:W-:Y:S01]  /*8030*/  UISETP.NE.AND UP0, UPT, UR52, -0x4, UPT ;  /* 0xfffffffc3400788c */ /* 0x000fe2000bf05270 */
[----:B------:R-:W-:Y:S08]  /*8040*/  IADD3 R0, PT, PT, R30, 0x1, RZ ;  /* 0x000000011e007810 */ /* 0x000ff00007ffe0ff */
[----:B------:R-:W-:Y:S05]  /*8050*/  BRA.U !UP0, `(.L_x_121) ;  /* 0x0000000108247547 */ /* 0x000fea000b800000 */
[----:B------:R-:W-:Y:S01]  /*8060*/  ISETP.NE.AND P0, PT, R81, RZ, PT ;  /* 0x000000ff5100720c */ /* 0x000fe20003f05270 */
[----:B------:R-:W-:Y:S01]  /*8070*/  IMAD.U32 R2, RZ, RZ, UR56 ;  /* 0x00000038ff027e24 */ /* 0x000fe2000f8e00ff */
[----:B------:R-:W-:Y:S04]  /*8080*/  UIADD3 UR56, UPT, UPT, UR56, 0x1, URZ ;  /* 0x0000000138387890 */ /* 0x000fe8000fffe0ff */
[----:B------:R-:W-:Y:S04]  /*8090*/  UISETP.NE.AND UP0, UPT, UR56, 0x4, UPT ;  /* 0x000000043800788c */ /* 0x000fe8000bf05270 */
[----:B------:R-:W-:Y:S03]  /*80a0*/  USEL UR56, UR56, URZ, UP0 ;  /* 0x000000ff38387287 */ /* 0x000fe60008000000 */
[----:B------:R-:W-:Y:S05]  /*80b0*/  @P0 LEA R2, R2, UR50, 0x3 ;  /* 0x0000003202020c11 */ /* 0x000fea000f8e18ff */
[----:B------:R-:W-:Y:S05]  /*80c0*/  @P0 VIADD R3, R2, 0xa0 ;  /* 0x000000a002030836 */ /* 0x000fea0000000000 */
[----:B------:R-:W-:Y:S04]  /*80d0*/  @P0 PRMT R3, R92, 0x654, R3 ;  /* 0x000006545c030816 */ /* 0x000fe80000000003 */
[----:B------:R2:W-:Y:S03]  /*80e0*/  @P0 SYNCS.ARRIVE.TRANS64.RED.A1T0 RZ, [R3+URZ], RZ ;  /* 0x000000ff03ff09a7 */ /* 0x0005e600081004ff */
.L_x_121:
[----:B------:R-:W-:Y:S01]  /*80f0*/  ISETP.NE.AND P1, PT, R76, RZ, PT ;  /* 0x000000ff4c00720c */ /* 0x000fe20003f25270 */
[----:B------:R-:W-:Y:S01]  /*8100*/  UIADD3 UR52, UPT, UPT, UR52, 0x4, URZ ;  /* 0x0000000434347890 */ /* 0x000fe2000fffe0ff */
[----:B------:R-:W-:Y:S01]  /*8110*/  ISETP.NE.AND P0, PT, R0, 0x2, PT ;  /* 0x000000020000780c */ /* 0x000fe20003f05270 */
[----:B------:R-:W-:Y:S01]  /*8120*/  UMOV UR57, UR51 ;  /* 0x0000003300397c82 */ /* 0x000fe20008000000 */
[----:B------:R-:W-:Y:S01]  /*8130*/  LOP3.LUT R68, R68, 0x1, RZ, 0x3c, !PT ;  /* 0x0000000144447812 */ /* 0x000fe200078e3cff */
[----:B------:R-:W-:Y:S01]  /*8140*/  IMAD.IADD R16, R29, 0x1, R62 ;  /* 0x000000011d107824 */ /* 0x000fe200078e023e */
[----:B------:R-:W-:Y:S01]  /*8150*/  SEL R2, RZ, 0x1, P0 ;  /* 0x00000001ff027807 */ /* 0x000fe20000000000 */
[----:B------:R-:W-:Y:S01]  /*8160*/  IMAD.IADD R19, R31, 0x1, R64 ;  /* 0x000000011f137824 */ /* 0x000fe200078e0240 */
[----:B------:R-:W-:Y:S02]  /*8170*/  SEL R30, R0, RZ, P0 ;  /* 0x000000ff001e7207 */ /* 0x000fe40000000000 */
[----:B------:R-:W-:Y:S03]  /*8180*/  LOP3.LUT R69, R69, R2, RZ, 0x3c, !PT ;  /* 0x0000000245457212 */ /* 0x000fe600078e3cff */
[----:B------:R-:W-:Y:S05]  /*8190*/  @P1 BRA `(.L_x_122) ;  /* 0xffffffd000041947 */ /* 0x000fea000383ffff */
[----:B------:R-:W-:-:S09]  /*81a0*/  UISETP.NE.AND UP0, UPT, UR53, URZ, UPT ;  /* 0x000000ff3500728c */ /* 0x000fd2000bf05270 */
[----:B------:R-:W-:Y:S05]  /*81b0*/  BRA.U !UP0, `(.L_x_123) ;  /* 0x0000000108487547 */ /* 0x000fea000b800000 */
[----:B------:R-:W4:Y:S02]  /*81c0*/  LDCU.64 UR4, c[0x0][0x890] ;  /* 0x00011200ff0477ac */ /* 0x000f240008000a00 */
[----:B----4-:R-:W-:-:S04]  /*81d0*/  UISETP.NE.U32.AND UP0, UPT, UR4, URZ, UPT ;  /* 0x000000ff0400728c */ /* 0x010fc8000bf05070 */
[----:B------:R-:W-:-:S09]  /*81e0*/  UISETP.NE.AND.EX UP0, UPT, UR5, URZ, UPT, UP0 ;  /* 0x000000ff0500728c */ /* 0x000fd2000bf05300 */
[----:B------:R-:W-:Y:S05]  /*81f0*/  BRA.U UP0, `(.L_x_124) ;  /* 0x00000001000c7547 */ /* 0x000fea000b800000 */
[----:B------:R-:W-:-:S13]  /*8200*/  FSETP.NEU.AND P0, PT, R35, RZ, PT ;  /* 0x000000ff2300720b */ /* 0x000fda0003f0d000 */
[----:B------:R-:W-:Y:S05]  /*8210*/  @!P0 EXIT ;  /* 0x000000000000894d */ /* 0x000fea0003800000 */
[----:B------:R-:W-:Y:S05]  /*8220*/  BRA `(.L_x_123) ;  /* 0x00000000002c7947 */ /* 0x000fea0003800000 */
.L_x_124:
[----:B------:R-:W-:Y:S01]  /*8230*/  ISETP.NE.AND P0, PT, R80, RZ, PT ;  /* 0x000000ff5000720c */ /* 0x000fe20003f05270 */
[----:B------:R-:W-:-:S12]  /*8240*/  BSSY.RECONVERGENT B0, `(.L_x_123) ;  /* 0x0000009000007945 */ /* 0x000fd80003800200 */
[----:B------:R-:W-:Y:S05]  /*8250*/  @P0 BRA `(.L_x_125) ;  /* 0x0000000000140947 */ /* 0x000fea0003800000 */
[----:B------:R-:W4:Y:S02]  /*8260*/  LDCU.64 UR4, c[0x0][0x888] ;  /* 0x00011100ff0477ac */ /* 0x000f240008000a00 */
[----:B----4-:R-:W-:-:S04]  /*8270*/  ISETP.NE.U32.AND P0, PT, RZ, UR4, PT ;  /* 0x00000004ff007c0c */ /* 0x010fc8000bf05070 */
[----:B------:R-:W-:-:S13]  /*8280*/  ISETP.NE.AND.EX P0, PT, RZ, UR5, PT, P0 ;  /* 0x00000005ff007c0c */ /* 0x000fda000bf05300 */
[----:B------:R-:W-:Y:S05]  /*8290*/  @!P0 EXIT ;  /* 0x000000000000894d */ /* 0x000fea0003800000 */
[----:B------:R-:W-:Y:S05]  /*82a0*/  BRA `(.L_x_126) ;  /* 0x0000000000087947 */ /* 0x000fea0003800000 */
.L_x_125:
[----:B------:R-:W-:-:S13]  /*82b0*/  FSETP.NEU.AND P0, PT, R35, RZ, PT ;  /* 0x000000ff2300720b */ /* 0x000fda0003f0d000 */
[----:B------:R-:W-:Y:S05]  /*82c0*/  @!P0 EXIT ;  /* 0x000000000000894d */ /* 0x000fea0003800000 */
.L_x_126:
[----:B------:R-:W-:Y:S05]  /*82d0*/  BSYNC.RECONVERGENT B0 ;  /* 0x0000000000007941 */ /* 0x000fea0003800200 */
.L_x_123:
[----:B------:R-:W-:Y:S01]  /*82e0*/  ULEA UR4, UR56, UR50, 0x3 ;  /* 0x0000003238047291 */ /* 0x000fe2000f8e18ff */
[----:B------:R-:W-:-:S04]  /*82f0*/  DEPBAR.LE SB0, 0x0 ;  /* 0x000080000000791a */ /* 0x000fc80000000000 */
[----:B------:R-:W-:-:S04]  /*8300*/  UIADD3 UR4, UPT, UPT, UR4, 0xa0, URZ ;  /* 0x000000a004047890 */ /* 0x000fc8000fffe0ff */
[----:B------:R-:W-:-:S09]  /*8310*/  UPRMT UR4, UR45, 0x654, UR4 ;  /* 0x000006542d047896 */ /* 0x000fd20008000004 */
[----:B------:R-:W-:Y:S01]  /*8320*/  SYNCS.ARRIVE.TRANS64.RED.A1T0 RZ, [UR4], RZ ;  /* 0x000000ffffff79a7 */ /* 0x000fe20008100404 */
[----:B------:R-:W-:Y:S05]  /*8330*/  EXIT ;  /* 0x000000000000794d */ /* 0x000fea0003800000 */
.L_x_19:
[----:B------:R-:W-:Y:S07]  /*8340*/  MOV R2, UR9 ;  /* 0x0000000900027c02 */ /* 0x000fee0008000f00 */
.L_x_127:
[----:B-1----:R1:W2:Y:S02]  /*8350*/  SYNCS.PHASECHK.TRANS64.TRYWAIT P1, [R2+URZ+0x40], R5 ;  /* 0x00004005020075a7 */ /* 0x0022a400080211ff */
[----:B--2---:R-:W-:Y:S05]  /*8360*/  @!P1 NANOSLEEP.SYNCS 0x989680 ;  /* 0x009896800000995d */ /* 0x004fea0003900000 */
[----:B------:R-:W2:Y:S02]  /*8370*/  @!P1 SYNCS.PHASECHK.TRANS64 P1, [R2+URZ+0x40], R5 ;  /* 0x00004005020095a7 */ /* 0x000ea400080210ff */
[----:B--2---:R-:W-:Y:S05]  /*8380*/  @!P1 BRA `(.L_x_127) ;  /* 0xfffffffc00f09947 */ /* 0x004fea000383ffff */
[----:B------:R-:W-:Y:S05]  /*8390*/  BRA `(.L_x_18) ;  /* 0xffffff9400207947 */ /* 0x000fea000383ffff */
.L_x_25:
[----:B------:R-:W-:Y:S07]  /*83a0*/  MOV R2, UR9 ;  /* 0x0000000900027c02 */ /* 0x000fee0008000f00 */
.L_x_128:
[----:B-1----:R1:W2:Y:S02]  /*83b0*/  SYNCS.PHASECHK.TRANS64.TRYWAIT P0, [R2+URZ+0x40], R5 ;  /* 0x00004005020075a7 */ /* 0x0022a400080011ff */
[----:B--2---:R-:W-:Y:S05]  /*83c0*/  @!P0 NANOSLEEP.SYNCS 0x989680 ;  /* 0x009896800000895d */ /* 0x004fea0003900000 */
[----:B------:R-:W2:Y:S02]  /*83d0*/  @!P0 SYNCS.PHASECHK.TRANS64 P0, [R2+URZ+0x40], R5 ;  /* 0x00004005020085a7 */ /* 0x000ea400080010ff */
[----:B--2---:R-:W-:Y:S05]  /*83e0*/  @!P0 BRA `(.L_x_128) ;  /* 0xfffffffc00f08947 */ /* 0x004fea000383ffff */
[----:B------:R-:W-:Y:S05]  /*83f0*/  BRA `(.L_x_24) ;  /* 0xffffff9800887947 */ /* 0x000fea000383ffff */
.L_x_29:
[----:B-1----:R-:W-:-:S07]  /*8400*/  MOV R2, UR22 ;  /* 0x0000001600027c02 */ /* 0x002fce0008000f00 */
.L_x_129:
[----:B-1----:R1:W4:Y:S02]  /*8410*/  SYNCS.PHASECHK.TRANS64.TRYWAIT P0, [R2+URZ+0xd0], R3 ;  /* 0x0000d003020075a7 */ /* 0x00232400080011ff */
[----:B----4-:R-:W-:Y:S05]  /*8420*/  @!P0 NANOSLEEP.SYNCS 0x989680 ;  /* 0x009896800000895d */ /* 0x010fea0003900000 */
[----:B------:R-:W4:Y:S02]  /*8430*/  @!P0 SYNCS.PHASECHK.TRANS64 P0, [R2+URZ+0xd0], R3 ;  /* 0x0000d003020085a7 */ /* 0x000f2400080010ff */
[----:B----4-:R-:W-:Y:S05]  /*8440*/  @!P0 BRA `(.L_x_129) ;  /* 0xfffffffc00f08947 */ /* 0x010fea000383ffff */
[----:B------:R-:W-:Y:S05]  /*8450*/  BRA `(.L_x_130) ;  /* 0xffffff9c004c7947 */ /* 0x000fea000383ffff */
.L_x_33:
[----:B------:R-:W-:-:S07]  /*8460*/  MOV R0, UR4 ;  /* 0x0000000400007c02 */ /* 0x000fce0008000f00 */
.L_x_131:
[----:B-1----:R1:W4:Y:S02]  /*8470*/  SYNCS.PHASECHK.TRANS64.TRYWAIT P0, [R0+URZ], R3 ;  /* 0x00000003000075a7 */ /* 0x00232400080011ff */
[----:B----4-:R-:W-:Y:S05]  /*8480*/  @!P0 NANOSLEEP.SYNCS 0x989680 ;  /* 0x009896800000895d */ /* 0x010fea0003900000 */
[----:B------:R-:W4:Y:S02]  /*8490*/  @!P0 SYNCS.PHASECHK.TRANS64 P0, [R0+URZ], R3 ;  /* 0x00000003000085a7 */ /* 0x000f2400080010ff */
[----:B----4-:R-:W-:Y:S05]  /*84a0*/  @!P0 BRA `(.L_x_131) ;  /* 0xfffffffc00f08947 */ /* 0x010fea000383ffff */
[----:B------:R-:W-:Y:S05]  /*84b0*/  BRA `(.L_x_132) ;  /* 0xffffffa000a47947 */ /* 0x000fea000383ffff */
.L_x_34:
[----:B------:R-:W-:-:S07]  /*84c0*/  MOV R0, UR4 ;  /* 0x0000000400007c02 */ /* 0x000fce0008000f00 */
.L_x_133:
[----:B-1----:R1:W4:Y:S02]  /*84d0*/  SYNCS.PHASECHK.TRANS64.TRYWAIT P0, [R0+URZ], R3 ;  /* 0x00000003000075a7 */ /* 0x00232400080011ff */
[----:B----4-:R-:W-:Y:S05]  /*84e0*/  @!P0 NANOSLEEP.SYNCS 0x989680 ;  /* 0x009896800000895d */ /* 0x010fea0003900000 */
[----:B------:R-:W4:Y:S02]  /*84f0*/  @!P0 SYNCS.PHASECHK.TRANS64 P0, [R0+URZ], R3 ;  /* 0x00000003000085a7 */ /* 0x000f2400080010ff */
[----:B----4-:R-:W-:Y:S05]  /*8500*/  @!P0 BRA `(.L_x_133) ;  /* 0xfffffffc00f08947 */ /* 0x010fea000383ffff */
[----:B------:R-:W-:Y:S05]  /*8510*/  BRA `(.L_x_134) ;  /* 0xffffffa000b47947 */ /* 0x000fea000383ffff */
.L_x_35:
[----:B------:R-:W-:-:S07]  /*8520*/  MOV R0, UR4 ;  /* 0x0000000400007c02 */ /* 0x000fce0008000f00 */
.L_x_135:
[----:B-1----:R1:W4:Y:S02]  /*8530*/  SYNCS.PHASECHK.TRANS64.TRYWAIT P0, [R0+URZ], R3 ;  /* 0x00000003000075a7 */ /* 0x00232400080011ff */
[----:B----4-:R-:W-:Y:S05]  /*8540*/  @!P0 NANOSLEEP.SYNCS 0x989680 ;  /* 0x009896800000895d */ /* 0x010fea0003900000 */
[----:B------:R-:W4:Y:S02]  /*8550*/  @!P0 SYNCS.PHASECHK.TRANS64 P0, [R0+URZ], R3 ;  /* 0x00000003000085a7 */ /* 0x000f2400080010ff */
[----:B----4-:R-:W-:Y:S05]  /*8560*/  @!P0 BRA `(.L_x_135) ;  /* 0xfffffffc00f08947 */ /* 0x010fea000383ffff */
[----:B------:R-:W-:Y:S05]  /*8570*/  BRA `(.L_x_136) ;  /* 0xffffffa000c47947 */ /* 0x000fea000383ffff */
.L_x_36:
[----:B------:R-:W-:-:S07]  /*8580*/  MOV R0, UR4 ;  /* 0x0000000400007c02 */ /* 0x000fce0008000f00 */
.L_x_137:
[----:B-1----:R1:W4:Y:S02]  /*8590*/  SYNCS.PHASECHK.TRANS64.TRYWAIT P0, [R0+URZ], R3 ;  /* 0x00000003000075a7 */ /* 0x00232400080011ff */
[----:B----4-:R-:W-:Y:S05]  /*85a0*/  @!P0 NANOSLEEP.SYNCS 0x989680 ;  /* 0x009896800000895d */ /* 0x010fea0003900000 */
[----:B------:R-:W4:Y:S02]  /*85b0*/  @!P0 SYNCS.PHASECHK.TRANS64 P0, [R0+URZ], R3 ;  /* 0x00000003000085a7 */ /* 0x000f2400080010ff */
[----:B----4-:R-:W-:Y:S05]  /*85c0*/  @!P0 BRA `(.L_x_137) ;  /* 0xfffffffc00f08947 */ /* 0x010fea000383ffff */
[----:B------:R-:W-:Y:S05]  /*85d0*/  BRA `(.L_x_138) ;  /* 0xffffffa000d47947 */ /* 0x000fea000383ffff */
.L_x_37:
[----:B------:R-:W-:-:S07]  /*85e0*/  MOV R0, UR4 ;  /* 0x0000000400007c02 */ /* 0x000fce0008000f00 */
.L_x_139:
[----:B-1----:R1:W4:Y:S02]  /*85f0*/  SYNCS.PHASECHK.TRANS64.TRYWAIT P0, [R0+URZ], R3 ;  /* 0x00000003000075a7 */ /* 0x00232400080011ff */
[----:B----4-:R-:W-:Y:S05]  /*8600*/  @!P0 NANOSLEEP.SYNCS 0x989680 ;  /* 0x009896800000895d */ /* 0x010fea0003900000 */
[----:B------:R-:W4:Y:S02]  /*8610*/  @!P0 SYNCS.PHASECHK.TRANS64 P0, [R0+URZ], R3 ;  /* 0x00000003000085a7 */ /* 0x000f2400080010ff */
[----:B----4-:R-:W-:Y:S05]  /*8620*/  @!P0 BRA `(.L_x_139) ;  /* 0xfffffffc00f08947 */ /* 0x010fea000383ffff */
[----:B------:R-:W-:Y:S05]  /*8630*/  BRA `(.L_x_140) ;  /* 0xffffffa000e47947 */ /* 0x000fea000383ffff */
.L_x_38:
[----:B------:R-:W-:-:S07]  /*8640*/  MOV R0, UR4 ;  /* 0x0000000400007c02 */ /* 0x000fce0008000f00 */
.L_x_141:
[----:B-1----:R1:W4:Y:S02]  /*8650*/  SYNCS.PHASECHK.TRANS64.TRYWAIT P0, [R0+URZ], R3 ;  /* 0x00000003000075a7 */ /* 0x00232400080011ff */
[----:B----4-:R-:W-:Y:S05]  /*8660*/  @!P0 NANOSLEEP.SYNCS 0x989680 ;  /* 0x009896800000895d */ /* 0x010fea0003900000 */
[----:B------:R-:W4:Y:S02]  /*8670*/  @!P0 SYNCS.PHASECHK.TRANS64 P0, [R0+URZ], R3 ;  /* 0x00000003000085a7 */ /* 0x000f2400080010ff */
[----:B----4-:R-:W-:Y:S05]  /*8680*/  @!P0 BRA `(.L_x_141) ;  /* 0xfffffffc00f08947 */ /* 0x010fea000383ffff */
[----:B------:R-:W-:Y:S05]  /*8690*/  BRA `(.L_x_142) ;  /* 0xffffffa000f47947 */ /* 0x000fea000383ffff */
.L_x_39:
[----:B------:R-:W-:-:S07]  /*86a0*/  MOV R0, UR4 ;  /* 0x0000000400007c02 */ /* 0x000fce0008000f00 */
.L_x_143:
[----:B-1----:R1:W4:Y:S02]  /*86b0*/  SYNCS.PHASECHK.TRANS64.TRYWAIT P0, [R0+URZ], R3 ;  /* 0x00000003000075a7 */ /* 0x00232400080011ff */
[----:B----4-:R-:W-:Y:S05]  /*86c0*/  @!P0 NANOSLEEP.SYNCS 0x989680 ;  /* 0x009896800000895d */ /* 0x010fea0003900000 */
[----:B------:R-:W4:Y:S02]  /*86d0*/  @!P0 SYNCS.PHASECHK.TRANS64 P0, [R0+URZ], R3 ;  /* 0x00000003000085a7 */ /* 0x000f2400080010ff */
[----:B----4-:R-:W-:Y:S05]  /*86e0*/  @!P0 BRA `(.L_x_143) ;  /* 0xfffffffc00f08947 */ /* 0x010fea000383ffff */
[----:B------:R-:W-:Y:S05]  /*86f0*/  BRA `(.L_x_144) ;  /* 0xffffffa400047947 */ /* 0x000fea000383ffff */
.L_x_42:
[----:B------:R-:W-:-:S07]  /*8700*/  MOV R4, UR45 ;  /* 0x0000002d00047c02 */ /* 0x000fce0008000f00 */
.L_x_145:
[----:B-1----:R1:W2:Y:S02]  /*8710*/  SYNCS.PHASECHK.TRANS64.TRYWAIT P1, [R4+URZ+0xd8], R7 ;  /* 0x0000d807040075a7 */ /* 0x0022a400080211ff */
[----:B--2---:R-:W-:Y:S05]  /*8720*/  @!P1 NANOSLEEP.SYNCS 0x989680 ;  /* 0x009896800000995d */ /* 0x004fea0003900000 */
[----:B------:R-:W2:Y:S02]  /*8730*/  @!P1 SYNCS.PHASECHK.TRANS64 P1, [R4+URZ+0xd8], R7 ;  /* 0x0000d807040095a7 */ /* 0x000ea400080210ff */
[----:B--2---:R-:W-:Y:S05]  /*8740*/  @!P1 BRA `(.L_x_145) ;  /* 0xfffffffc00f09947 */ /* 0x004fea000383ffff */
[----:B------:R-:W-:Y:S05]  /*8750*/  BRA `(.L_x_146) ;  /* 0xffffffa4006c7947 */ /* 0x000fea000383ffff */
.L_x_43:
[----:B-1----:R-:W-:-:S07]  /*8760*/  MOV R4, UR45 ;  /* 0x0000002d00047c02 */ /* 0x002fce0008000f00 */
.L_x_147:
[----:B-1----:R1:W2:Y:S02]  /*8770*/  SYNCS.PHASECHK.TRANS64.TRYWAIT P1, [R4+URZ+0xd0], R5 ;  /* 0x0000d005040075a7 */ /* 0x0022a400080211ff */
[----:B--2---:R-:W-:Y:S05]  /*8780*/  @!P1 NANOSLEEP.SYNCS 0x989680 ;  /* 0x009896800000995d */ /* 0x004fea0003900000 */
[----:B------:R-:W2:Y:S02]  /*8790*/  @!P1 SYNCS.PHASECHK.TRANS64 P1, [R4+URZ+0xd0], R5 ;  /* 0x0000d005040095a7 */ /* 0x000ea400080210ff */
[----:B--2---:R-:W-:Y:S05]  /*87a0*/  @!P1 BRA `(.L_x_147) ;  /* 0xfffffffc00f09947 */ /* 0x004fea000383ffff */
[----:B------:R-:W-:Y:S05]  /*87b0*/  BRA `(.L_x_148) ;  /* 0xffffffa400747947 */ /* 0x000fea000383ffff */
.L_x_51:
[----:B------:R-:W-:-:S07]  /*87c0*/  MOV R0, UR6 ;  /* 0x0000000600007c02 */ /* 0x000fce0008000f00 */
.L_x_149:
[----:B-1----:R1:W2:Y:S02]  /*87d0*/  SYNCS.PHASECHK.TRANS64.TRYWAIT P0, [R0+URZ+0xd0], R5 ;  /* 0x0000d005000075a7 */ /* 0x0022a400080011ff */
[----:B--2---:R-:W-:Y:S05]  /*87e0*/  @!P0 NANOSLEEP.SYNCS 0x989680 ;  /* 0x009896800000895d */ /* 0x004fea0003900000 */
[----:B------:R-:W2:Y:S02]  /*87f0*/  @!P0 SYNCS.PHASECHK.TRANS64 P0, [R0+URZ+0xd0], R5 ;  /* 0x0000d005000085a7 */ /* 0x000ea400080010ff */
[----:B--2---:R-:W-:Y:S05]  /*8800*/  @!P0 BRA `(.L_x_149) ;  /* 0xfffffffc00f08947 */ /* 0x004fea000383ffff */
[----:B------:R-:W-:Y:S05]  /*8810*/  BRA `(.L_x_150) ;  /* 0xffffffa800f87947 */ /* 0x000fea000383ffff */
.L_x_52:
[----:B------:R-:W-:-:S07]  /*8820*/  MOV R5, UR8 ;  /* 0x0000000800057c02 */ /* 0x000fce0008000f00 */
.L_x_151:
[----:B-1----:R1:W2:Y:S02]  /*8830*/  SYNCS.PHASECHK.TRANS64.TRYWAIT P0, [R5+URZ+0xf0], R0 ;  /* 0x0000f000050075a7 */ /* 0x0022a400080011ff */
[----:B--2---:R-:W-:Y:S05]  /*8840*/  @!P0 NANOSLEEP.SYNCS 0x989680 ;  /* 0x009896800000895d */ /* 0x004fea0003900000 */
[----:B------:R-:W2:Y:S02]  /*8850*/  @!P0 SYNCS.PHASECHK.TRANS64 P0, [R5+URZ+0xf0], R0 ;  /* 0x0000f000050085a7 */ /* 0x000ea400080010ff */
[----:B--2---:R-:W-:Y:S05]  /*8860*/  @!P0 BRA `(.L_x_151) ;  /* 0xfffffffc00f08947 */ /* 0x004fea000383ffff */
[----:B------:R-:W-:Y:S05]  /*8870*/  BRA `(.L_x_152) ;  /* 0xffffffac00147947 */ /* 0x000fea000383ffff */
.L_x_55:
[----:B-1----:R-:W-:Y:S07]  /*8880*/  MOV R0, UR7 ;  /* 0x0000000700007c02 */ /* 0x002fee0008000f00 */
.L_x_153:
[----:B-1----:R1:W2:Y:S02]  /*8890*/  SYNCS.PHASECHK.TRANS64.TRYWAIT P0, [R0+URZ], R5 ;  /* 0x00000005000075a7 */ /* 0x0022a400080011ff */
[----:B--2---:R-:W-:Y:S05]  /*88a0*/  @!P0 NANOSLEEP.SYNCS 0x989680 ;  /* 0x009896800000895d */ /* 0x004fea0003900000 */
[----:B------:R-:W2:Y:S02]  /*88b0*/  @!P0 SYNCS.PHASECHK.TRANS64 P0, [R0+URZ], R5 ;  /* 0x00000005000085a7 */ /* 0x000ea400080010ff */
[----:B--2---:R-:W-:Y:S05]  /*88c0*/  @!P0 BRA `(.L_x_153) ;  /* 0xfffffffc00f08947 */ /* 0x004fea000383ffff */
[----:B------:R-:W-:Y:S05]  /*88d0*/  BRA `(.L_x_54) ;  /* 0xffffffac00387947 */ /* 0x000fea000383ffff */
.L_x_58:
[----:B------:R-:W-:-:S07]  /*88e0*/  MOV R0, UR5 ;  /* 0x0000000500007c02 */ /* 0x000fce0008000f00 */
.L_x_154:
[----:B-1----:R1:W3:Y:S02]  /*88f0*/  SYNCS.PHASECHK.TRANS64.TRYWAIT P0, [R0+URZ], R3 ;  /* 0x00000003000075a7 */ /* 0x0022e400080011ff */
[----:B---3--:R-:W-:Y:S05]  /*8900*/  @!P0 NANOSLEEP.SYNCS 0x989680 ;  /* 0x009896800000895d */ /* 0x008fea0003900000 */
[----:B------:R-:W3:Y:S02]  /*8910*/  @!P0 SYNCS.PHASECHK.TRANS64 P0, [R0+URZ], R3 ;  /* 0x00000003000085a7 */ /* 0x000ee400080010ff */
[----:B---3--:R-:W-:Y:S05]  /*8920*/  @!P0 BRA `(.L_x_154) ;  /* 0xfffffffc00f08947 */ /* 0x008fea000383ffff */
[----:B------:R-:W-:Y:S05]  /*8930*/  BRA `(.L_x_155) ;  /* 0xffffffb0002c7947 */ /* 0x000fea000383ffff */
.L_x_59:
[----:B------:R-:W-:-:S07]  /*8940*/  MOV R0, UR7 ;  /* 0x0000000700007c02 */ /* 0x000fce0008000f00 */
.L_x_156:
[----:B-1----:R1:W3:Y:S02]  /*8950*/  SYNCS.PHASECHK.TRANS64.TRYWAIT P0, [R0+URZ], R3 ;  /* 0x00000003000075a7 */ /* 0x0022e400080011ff */
[----:B---3--:R-:W-:Y:S05]  /*8960*/  @!P0 NANOSLEEP.SYNCS 0x989680 ;  /* 0x009896800000895d */ /* 0x008fea0003900000 */
[----:B------:R-:W3:Y:S02]  /*8970*/  @!P0 SYNCS.PHASECHK.TRANS64 P0, [R0+URZ], R3 ;  /* 0x00000003000085a7 */ /* 0x000ee400080010ff */
[----:B---3--:R-:W-:Y:S05]  /*8980*/  @!P0 BRA `(.L_x_156) ;  /* 0xfffffffc00f08947 */ /* 0x008fea000383ffff */
[----:B------:R-:W-:Y:S05]  /*8990*/  BRA `(.L_x_157) ;  /* 0xffffffb000387947 */ /* 0x000fea000383ffff */
.L_x_64:
[----:B------:R-:W-:Y:S07]  /*89a0*/  MOV R0, UR22 ;  /* 0x0000001600007c02 */ /* 0x000fee0008000f00 */
.L_x_158:
[----:B--2---:R2:W3:Y:S02]  /*89b0*/  SYNCS.PHASECHK.TRANS64.TRYWAIT P0, [R0+URZ+0xd0], R3 ;  /* 0x0000d003000075a7 */ /* 0x0044e400080011ff */
[----:B---3--:R-:W-:Y:S05]  /*89c0*/  @!P0 NANOSLEEP.SYNCS 0x989680 ;  /* 0x009896800000895d */ /* 0x008fea0003900000 */
[----:B------:R-:W3:Y:S02]  /*89d0*/  @!P0 SYNCS.PHASECHK.TRANS64 P0, [R0+URZ+0xd0], R3 ;  /* 0x0000d003000085a7 */ /* 0x000ee400080010ff */
[----:B---3--:R-:W-:Y:S05]  /*89e0*/  @!P0 BRA `(.L_x_158) ;  /* 0xfffffffc00f08947 */ /* 0x008fea000383ffff */
[----:B------:R-:W-:Y:S05]  /*89f0*/  BRA `(.L_x_159) ;  /* 0xffffffb400687947 */ /* 0x000fea000383ffff */
.L_x_67:
[----:B------:R-:W-:Y:S07]  /*8a00*/  MOV R0, UR22 ;  /* 0x0000001600007c02 */ /* 0x000fee0008000f00 */
.L_x_160:
[----:B--2---:R2:W3:Y:S02]  /*8a10*/  SYNCS.PHASECHK.TRANS64.TRYWAIT P0, [R0+URZ+0xc8], R3 ;  /* 0x0000c803000075a7 */ /* 0x0044e400080011ff */
[----:B---3--:R-:W-:Y:S05]  /*8a20*/  @!P0 NANOSLEEP.SYNCS 0x989680 ;  /* 0x009896800000895d */ /* 0x008fea0003900000 */
[----:B------:R-:W3:Y:S02]  /*8a30*/  @!P0 SYNCS.PHASECHK.TRANS64 P0, [R0+URZ+0xc8], R3 ;  /* 0x0000c803000085a7 */ /* 0x000ee400080010ff */
[----:B---3--:R-:W-:Y:S05]  /*8a40*/  @!P0 BRA `(.L_x_160) ;  /* 0xfffffffc00f08947 */ /* 0x008fea000383ffff */
[----:B------:R-:W-:Y:S05]  /*8a50*/  BRA `(.L_x_66) ;  /* 0xffffffb800407947 */ /* 0x000fea000383ffff */
.L_x_70:
[----:B------:R-:W-:Y:S07]  /*8a60*/  MOV R3, UR22 ;  /* 0x0000001600037c02 */ /* 0x000fee0008000f00 */
.L_x_161:
[----:B-1----:R1:W2:Y:S02]  /*8a70*/  SYNCS.PHASECHK.TRANS64.TRYWAIT P0, [R3+URZ+0xa0], R12 ;  /* 0x0000a00c030075a7 */ /* 0x0022a400080011ff */
[----:B--2---:R-:W-:Y:S05]  /*8a80*/  @!P0 NANOSLEEP.SYNCS 0x989680 ;  /* 0x009896800000895d */ /* 0x004fea0003900000 */
[----:B------:R-:W2:Y:S02]  /*8a90*/  @!P0 SYNCS.PHASECHK.TRANS64 P0, [R3+URZ+0xa0], R12 ;  /* 0x0000a00c030085a7 */ /* 0x000ea400080010ff */
[----:B--2---:R-:W-:Y:S05]  /*8aa0*/  @!P0 BRA `(.L_x_161) ;  /* 0xfffffffc00f08947 */ /* 0x004fea000383ffff */
[----:B------:R-:W-:Y:S05]  /*8ab0*/  BRA `(.L_x_162) ;  /* 0xffffffb800f87947 */ /* 0x000fea000383ffff */
.L_x_71:
[----:B-1----:R-:W-:Y:S07]  /*8ac0*/  MOV R3, UR22 ;  /* 0x0000001600037c02 */ /* 0x002fee0008000f00 */
.L_x_163:
[----:B-1----:R1:W2:Y:S02]  /*8ad0*/  SYNCS.PHASECHK.TRANS64.TRYWAIT P0, [R3+URZ+0xa8], R12 ;  /* 0x0000a80c030075a7 */ /* 0x0022a400080011ff */
[----:B--2---:R-:W-:Y:S05]  /*8ae0*/  @!P0 NANOSLEEP.SYNCS 0x989680 ;  /* 0x009896800000895d */ /* 0x004fea0003900000 */
[----:B------:R-:W2:Y:S02]  /*8af0*/  @!P0 SYNCS.PHASECHK.TRANS64 P0, [R3+URZ+0xa8], R12 ;  /* 0x0000a80c030085a7 */ /* 0x000ea400080010ff */
[----:B--2---:R-:W-:Y:S05]  /*8b00*/  @!P0 BRA `(.L_x_163) ;  /* 0xfffffffc00f08947 */ /* 0x004fea000383ffff */
[----:B------:R-:W-:Y:S05]  /*8b10*/  BRA `(.L_x_164) ;  /* 0xffffffbc00307947 */ /* 0x000fea000383ffff */
.L_x_72:
[----:B-1----:R-:W-:Y:S07]  /*8b20*/  MOV R3, UR22 ;  /* 0x0000001600037c02 */ /* 0x002fee0008000f00 */
.L_x_165:
[----:B-1----:R1:W2:Y:S02]  /*8b30*/  SYNCS.PHASECHK.TRANS64.TRYWAIT P0, [R3+URZ+0xb0], R12 ;  /* 0x0000b00c030075a7 */ /* 0x0022a400080011ff */
[----:B--2---:R-:W-:Y:S05]  /*8b40*/  @!P0 NANOSLEEP.SYNCS 0x989680 ;  /* 0x009896800000895d */ /* 0x004fea0003900000 */
[----:B------:R-:W2:Y:S02]  /*8b50*/  @!P0 SYNCS.PHASECHK.TRANS64 P0, [R3+URZ+0xb0], R12 ;  /* 0x0000b00c030085a7 */ /* 0x000ea400080010ff */
[----:B--2---:R-:W-:Y:S05]  /*8b60*/  @!P0 BRA `(.L_x_165) ;  /* 0xfffffffc00f08947 */ /* 0x004fea000383ffff */
[----:B------:R-:W-:Y:S05]  /*8b70*/  BRA `(.L_x_166) ;  /* 0xffffffbc00787947 */ /* 0x000fea000383ffff */
.L_x_73:
[----:B------:R-:W-:Y:S07]  /*8b80*/  MOV R3, UR22 ;  /* 0x0000001600037c02 */ /* 0x000fee0008000f00 */
.L_x_167:
[----:B-1----:R1:W2:Y:S02]  /*8b90*/  SYNCS.PHASECHK.TRANS64.TRYWAIT P0, [R3+URZ+0xb8], R12 ;  /* 0x0000b80c030075a7 */ /* 0x0022a400080011ff */
[----:B--2---:R-:W-:Y:S05]  /*8ba0*/  @!P0 NANOSLEEP.SYNCS 0x989680 ;  /* 0x009896800000895d */ /* 0x004fea0003900000 */
[----:B------:R-:W2:Y:S02]  /*8bb0*/  @!P0 SYNCS.PHASECHK.TRANS64 P0, [R3+URZ+0xb8], R12 ;  /* 0x0000b80c030085a7 */ /* 0x000ea400080010ff */
[----:B--2---:R-:W-:Y:S05]  /*8bc0*/  @!P0 BRA `(.L_x_167) ;  /* 0xfffffffc00f08947 */ /* 0x004fea000383ffff */
[----:B------:R-:W-:Y:S05]  /*8bd0*/  BRA `(.L_x_168) ;  /* 0xffffffc000007947 */ /* 0x000fea000383ffff */
.L_x_75:
[----:B------:R-:W-:-:S07]  /*8be0*/  MOV R0, UR22 ;  /* 0x0000001600007c02 */ /* 0x000fce0008000f00 */
.L_x_169:
[----:B-1----:R1:W3:Y:S02]  /*8bf0*/  SYNCS.PHASECHK.TRANS64.TRYWAIT P0, [R0+URZ+0xa0], R3 ;  /* 0x0000a003000075a7 */ /* 0x0022e400080011ff */
[----:B---3--:R-:W-:Y:S05]  /*8c00*/  @!P0 NANOSLEEP.SYNCS 0x989680 ;  /* 0x009896800000895d */ /* 0x008fea0003900000 */
[----:B------:R-:W3:Y:S02]  /*8c10*/  @!P0 SYNCS.PHASECHK.TRANS64 P0, [R0+URZ+0xa0], R3 ;  /* 0x0000a003000085a7 */ /* 0x000ee400080010ff */
[----:B---3--:R-:W-:Y:S05]  /*8c20*/  @!P0 BRA `(.L_x_169) ;  /* 0xfffffffc00f08947 */ /* 0x008fea000383ffff */
[----:B------:R-:W-:Y:S05]  /*8c30*/  BRA `(.L_x_170) ;  /* 0xffffffc000647947 */ /* 0x000fea000383ffff */
.L_x_76:
[----:B-1----:R-:W-:-:S07]  /*8c40*/  MOV R0, UR22 ;  /* 0x0000001600007c02 */ /* 0x002fce0008000f00 */
.L_x_171:
[----:B-1----:R1:W3:Y:S02]  /*8c50*/  SYNCS.PHASECHK.TRANS64.TRYWAIT P0, [R0+URZ+0xa8], R3 ;  /* 0x0000a803000075a7 */ /* 0x0022e400080011ff */
[----:B---3--:R-:W-:Y:S05]  /*8c60*/  @!P0 NANOSLEEP.SYNCS 0x989680 ;  /* 0x009896800000895d */ /* 0x008fea0003900000 */
[----:B------:R-:W3:Y:S02]  /*8c70*/  @!P0 SYNCS.PHASECHK.TRANS64 P0, [R0+URZ+0xa8], R3 ;  /* 0x0000a803000085a7 */ /* 0x000ee400080010ff */
[----:B---3--:R-:W-:Y:S05]  /*8c80*/  @!P0 BRA `(.L_x_171) ;  /* 0xfffffffc00f08947 */ /* 0x008fea000383ffff */
[----:B------:R-:W-:Y:S05]  /*8c90*/  BRA `(.L_x_172) ;  /* 0xffffffc000547947 */ /* 0x000fea000383ffff */
.L_x_77:
[----:B-1----:R-:W-:-:S07]  /*8ca0*/  MOV R0, UR22 ;  /* 0x0000001600007c02 */ /* 0x002fce0008000f00 */
.L_x_173:
[----:B-1----:R1:W3:Y:S02]  /*8cb0*/  SYNCS.PHASECHK.TRANS64.TRYWAIT P0, [R0+URZ+0xb0], R3 ;  /* 0x0000b003000075a7 */ /* 0x0022e400080011ff */
[----:B---3--:R-:W-:Y:S05]  /*8cc0*/  @!P0 NANOSLEEP.SYNCS 0x989680 ;  /* 0x009896800000895d */ /* 0x008fea0003900000 */
[----:B------:R-:W3:Y:S02]  /*8cd0*/  @!P0 SYNCS.PHASECHK.TRANS64 P0, [R0+URZ+0xb0], R3 ;  /* 0x0000b003000085a7 */ /* 0x000ee400080010ff */
[----:B---3--:R-:W-:Y:S05]  /*8ce0*/  @!P0 BRA `(.L_x_173) ;  /* 0xfffffffc00f08947 */ /* 0x008fea000383ffff */
[----:B------:R-:W-:Y:S05]  /*8cf0*/  BRA `(.L_x_174) ;  /* 0xffffffc000447947 */ /* 0x000fea000383ffff */
.L_x_79:
[----:B------:R-:W-:Y:S07]  /*8d00*/  MOV R0, UR50 ;  /* 0x0000003200007c02 */ /* 0x000fee0008000f00 */
.L_x_175:
[----:B-1----:R1:W2:Y:S02]  /*8d10*/  SYNCS.PHASECHK.TRANS64.TRYWAIT P0, [R0+URZ+0xd0], R3 ;  /* 0x0000d003000075a7 */ /* 0x0022a400080011ff */
[----:B--2---:R-:W-:Y:S05]  /*8d20*/  @!P0 NANOSLEEP.SYNCS 0x989680 ;  /* 0x009896800000895d */ /* 0x004fea0003900000 */
[----:B------:R-:W2:Y:S02]  /*8d30*/  @!P0 SYNCS.PHASECHK.TRANS64 P0, [R0+URZ+0xd0], R3 ;  /* 0x0000d003000085a7 */ /* 0x000ea400080010ff */
[----:B--2---:R-:W-:Y:S05]  /*8d40*/  @!P0 BRA `(.L_x_175) ;  /* 0xfffffffc00f08947 */ /* 0x004fea000383ffff */
[----:B------:R-:W-:Y:S05]  /*8d50*/  BRA `(.L_x_176) ;  /* 0xffffffc400207947 */ /* 0x000fea000383ffff */
.L_x_90:
[----:B-1----:R-:W-:Y:S04]  /*8d60*/  MOV R2, UR50 ;  /* 0x0000003200027c02 */ /* 0x002fe80008000f00 */
[----:B------:R1:W3:Y:S03]  /*8d70*/  SYNCS.PHASECHK.TRANS64.TRYWAIT P1, [R2+URZ+0x80], R3 ;  /* 0x00008003020075a7 */ /* 0x0002e600080211ff */
[----:B---3--:R-:W-:Y:S05]  /*8d80*/  @!P1 NANOSLEEP.SYNCS 0x989680 ;  /* 0x009896800000995d */ /* 0x008fea0003900000 */
[----:B------:R-:W3:Y:S02]  /*8d90*/  @!P1 SYNCS.PHASECHK.TRANS64 P1, [R2+URZ+0x80], R3 ;  /* 0x00008003020095a7 */ /* 0x000ee400080210ff */
[----:B---3--:R-:W-:Y:S05]  /*8da0*/  @!P1 BRA `(.L_x_90) ;  /* 0xfffffffc00ec9947 */ /* 0x008fea000383ffff */
[----:B------:R-:W-:Y:S05]  /*8db0*/  BRA `(.L_x_89) ;  /* 0xffffffd000487947 */ /* 0x000fea000383ffff */
.L_x_92:
[----:B-1----:R1:W4:Y:S02]  /*8dc0*/  SYNCS.PHASECHK.TRANS64.TRYWAIT P0, [R83+URZ+0xe0], R0 ;  /* 0x0000e000530075a7 */ /* 0x00232400080011ff */
[----:B----4-:R-:W-:Y:S05]  /*8dd0*/  @!P0 NANOSLEEP.SYNCS 0x989680 ;  /* 0x009896800000895d */ /* 0x010fea0003900000 */
[----:B------:R-:W4:Y:S02]  /*8de0*/  @!P0 SYNCS.PHASECHK.TRANS64 P0, [R83+URZ+0xe0], R0 ;  /* 0x0000e000530085a7 */ /* 0x000f2400080010ff */
[----:B----4-:R-:W-:Y:S05]  /*8df0*/  @!P0 BRA `(.L_x_92) ;  /* 0xfffffffc00f08947 */ /* 0x010fea000383ffff */
[----:B------:R-:W-:Y:S05]  /*8e00*/  BRA `(.L_x_91) ;  /* 0xffffffd0006c7947 */ /* 0x000fea000383ffff */
.L_x_101:
[----:B--2---:R2:W4:Y:S02]  /*8e10*/  SYNCS.PHASECHK.TRANS64.TRYWAIT P0, [R4+URZ+0x80], R3 ;  /* 0x00008003040075a7 */ /* 0x00452400080011ff */
[----:B----4-:R-:W-:Y:S05]  /*8e20*/  @!P0 NANOSLEEP.SYNCS 0x989680 ;  /* 0x009896800000895d */ /* 0x010fea0003900000 */
[----:B------:R-:W4:Y:S02]  /*8e30*/  @!P0 SYNCS.PHASECHK.TRANS64 P0, [R4+URZ+0x80], R3 ;  /* 0x00008003040085a7 */ /* 0x000f2400080010ff */
[----:B----4-:R-:W-:Y:S05]  /*8e40*/  @!P0 BRA `(.L_x_101) ;  /* 0xfffffffc00f08947 */ /* 0x010fea000383ffff */
[----:B------:R-:W-:Y:S05]  /*8e50*/  BRA `(.L_x_100) ;  /* 0xffffffd800607947 */ /* 0x000fea000383ffff */
.L_x_109:
[----:B-1----:R1:W4:Y:S02]  /*8e60*/  SYNCS.PHASECHK.TRANS64.TRYWAIT P0, [R16+URZ+0x80], R3 ;  /* 0x00008003100075a7 */ /* 0x00232400080011ff */
[----:B----4-:R-:W-:Y:S05]  /*8e70*/  @!P0 NANOSLEEP.SYNCS 0x989680 ;  /* 0x009896800000895d */ /* 0x010fea0003900000 */
[----:B------:R-:W4:Y:S02]  /*8e80*/  @!P0 SYNCS.PHASECHK.TRANS64 P0, [R16+URZ+0x80], R3 ;  /* 0x00008003100085a7 */ /* 0x000f2400080010ff */
[----:B----4-:R-:W-:Y:S05]  /*8e90*/  @!P0 BRA `(.L_x_109) ;  /* 0xfffffffc00f08947 */ /* 0x010fea000383ffff */
[----:B------:R-:W-:Y:S05]  /*8ea0*/  BRA `(.L_x_108) ;  /* 0xffffffe000707947 */ /* 0x000fea000383ffff */
.L_x_117:
[----:B--2---:R2:W4:Y:S02]  /*8eb0*/  SYNCS.PHASECHK.TRANS64.TRYWAIT P0, [R17+URZ+0x80], R0 ;  /* 0x00008000110075a7 */ /* 0x00452400080011ff */
[----:B----4-:R-:W-:Y:S05]  /*8ec0*/  @!P0 NANOSLEEP.SYNCS 0x989680 ;  /* 0x009896800000895d */ /* 0x010fea0003900000 */
[----:B------:R-:W4:Y:S02]  /*8ed0*/  @!P0 SYNCS.PHASECHK.TRANS64 P0, [R17+URZ+0x80], R0 ;  /* 0x00008000110085a7 */ /* 0x000f2400080010ff */
[----:B----4-:R-:W-:Y:S05]  /*8ee0*/  @!P0 BRA `(.L_x_117) ;  /* 0xfffffffc00f08947 */ /* 0x010fea000383ffff */
[----:B------:R-:W-:Y:S05]  /*8ef0*/  BRA `(.L_x_116) ;  /* 0xffffffe8007c7947 */ /* 0x000fea000383ffff */
        .weak           $__internal_0_$__cuda_sm10x_tcgen05_guardrail_trap_col_being_dealloced_not_returned_by_alloc
        .type           $__internal_0_$__cuda_sm10x_tcgen05_guardrail_trap_col_being_dealloced_not_returned_by_alloc,@function
        .size           $__internal_0_$__cuda_sm10x_tcgen05_guardrail_trap_col_being_dealloced_not_returned_by_alloc,($__internal_1_$__cuda_sm10x_tcgen05_guardrail_trap_phase_invalid_during_alloc - $__internal_0_$__cuda_sm10x_tcgen05_guardrail_trap_col_being_dealloced_not_returned_by_alloc)
$__internal_0_$__cuda_sm10x_tcgen05_guardrail_trap_col_being_dealloced_not_returned_by_alloc:
[----:B------:R-:W-:Y:S05]  /*8f00*/  BPT.TRAP 0x1 ;  /* 0x000000040000795c */ /* 0x000fea0000300000 */
[----:B------:R-:W-:-:S04]  /*8f10*/  HFMA2 R3, -RZ, RZ, 0, 0 ;  /* 0x00000000ff037431 */ /* 0x000fc800000001ff */
[----:B------:R-:W-:Y:S05]  /*8f20*/  RET.REL.NODEC R2 `(_ZN7cutlass13device_kernelINS_4conv6kernel13ConvUniversalINS1_16ConvProblemShapeILNS1_8OperatorE0ELi2EEENS1_10collective14CollectiveConvINS1_47MainloopSm100TmaUmmaWarpSpecializedImplicitGemmILS5_0ELi8ELi2ELi1ELi2EN4cute5tupleIJNSA_1CILi1EEESD_SD_EEEEENSB_IJNSC_ILi64EEENSC_ILi128EEENSB_IJSG_EEEEEENS_6half_tESK_NSA_8TiledMMAINSA_8MMA_AtomIJNSA_20SM100_MMA_F16BF16_SSISK_SK_fLi64ELi128ELNSA_4UMMA5MajorE0ELSP_0ELNSO_7ScaleInE0ELSQ_0EEEEEENSA_6LayoutISE_NSB_IJNSC_ILi0EEESU_SU_EEEEENSB_IJNSA_10UnderscoreESX_SX_EEEEENS7_6detail27Sm100ImplicitGemmTileTraitsINSA_20SM90_TMA_LOAD_IM2COLENSA_14ComposedLayoutINSA_7SwizzleILi3ELi4ELi3EEENSA_18smem_ptr_flag_bitsILi16EEENST_INSB_IJNSC_ILi8EEESG_EEENSB_IJSG_SD_EEEEEEEvEENS11_INSA_13SM90_TMA_LOADES1C_vEEEENS_8epilogue10collective18CollectiveEpilogueINS1H_23Sm100TmaWarpSpecializedILi4ELi2ELi16ELb1ELb0EEEJSJ_NSB_IJNST_ISG_SD_EENST_INSC_ILi32EEESD_EEEEESK_NSB_IJNSB_IJlllEEESD_SU_EEESK_S1R_NS1H_6fusion15FusionCallbacksIS1L_NS1S_17LinearCombinationISK_fSK_fLNS_15FloatRoundStyleE2EEESJ_S1P_JEEENSA_5SM1004TMEM4LOAD26SM100_TMEM_LOAD_16dp256b4xES12_NS13_INS14_ILi2ELi4ELi3EEES17_NST_INSB_IJS18_S1N_EEENSB_IJS1N_SD_EEEEEEENSA_17SM75_U32x4_LDSM_NENSA_21SM90_TMA_STORE_IM2COLES26_NSA_17SM90_U32x4_STSM_NENSA_39AutoVectorizingCopyWithAssumedAlignmentILi128EEEEEEvvEEEEvNT_6ParamsE) ;  /* 0xffffff7002347950 */ /* 0x000fea0003c3ffff */
        .weak           $__internal_1_$__cuda_sm10x_tcgen05_guardrail_trap_phase_invalid_during_alloc
        .type           $__internal_1_$__cuda_sm10x_tcgen05_guardrail_trap_phase_invalid_during_alloc,@function
        .size           $__internal_1_$__cuda_sm10x_tcgen05_guardrail_trap_phase_invalid_during_alloc,($__internal_2_$__cuda_sm10x_tcgen05_guardrail_trap_unallocated_columns_being_dealloced - $__internal_1_$__cuda_sm10x_tcgen05_guardrail_trap_phase_invalid_during_alloc)
$__internal_1_$__cuda_sm10x_tcgen05_guardrail_trap_phase_invalid_during_alloc:
[----:B------:R-:W-:Y:S05]  /*8f30*/  BPT.TRAP 0x1 ;  /* 0x000000040000795c */ /* 0x000fea0000300000 */
[----:B------:R-:W-:-:S04]  /*8f40*/  MOV R3, 0x0 ;  /* 0x0000000000037802 */ /* 0x000fc80000000f00 */
[----:B------:R-:W-:Y:S05]  /*8f50*/  RET.REL.NODEC R2 `(_ZN7cutlass13device_kernelINS_4conv6kernel13ConvUniversalINS1_16ConvProblemShapeILNS1_8OperatorE0ELi2EEENS1_10collective14CollectiveConvINS1_47MainloopSm100TmaUmmaWarpSpecializedImplicitGemmILS5_0ELi8ELi2ELi1ELi2EN4cute5tupleIJNSA_1CILi1EEESD_SD_EEEEENSB_IJNSC_ILi64EEENSC_ILi128EEENSB_IJSG_EEEEEENS_6half_tESK_NSA_8TiledMMAINSA_8MMA_AtomIJNSA_20SM100_MMA_F16BF16_SSISK_SK_fLi64ELi128ELNSA_4UMMA5MajorE0ELSP_0ELNSO_7ScaleInE0ELSQ_0EEEEEENSA_6LayoutISE_NSB_IJNSC_ILi0EEESU_SU_EEEEENSB_IJNSA_10UnderscoreESX_SX_EEEEENS7_6detail27Sm100ImplicitGemmTileTraitsINSA_20SM90_TMA_LOAD_IM2COLENSA_14ComposedLayoutINSA_7SwizzleILi3ELi4ELi3EEENSA_18smem_ptr_flag_bitsILi16EEENST_INSB_IJNSC_ILi8EEESG_EEENSB_IJSG_SD_EEEEEEEvEENS11_INSA_13SM90_TMA_LOADES1C_vEEEENS_8epilogue10collective18CollectiveEpilogueINS1H_23Sm100TmaWarpSpecializedILi4ELi2ELi16ELb1ELb0EEEJSJ_NSB_IJNST_ISG_SD_EENST_INSC_ILi32EEESD_EEEEESK_NSB_IJNSB_IJlllEEESD_SU_EEESK_S1R_NS1H_6fusion15FusionCallbacksIS1L_NS1S_17LinearCombinationISK_fSK_fLNS_15FloatRoundStyleE2EEESJ_S1P_JEEENSA_5SM1004TMEM4LOAD26SM100_TMEM_LOAD_16dp256b4xES12_NS13_INS14_ILi2ELi4ELi3EEES17_NST_INSB_IJS18_S1N_EEENSB_IJS1N_SD_EEEEEEENSA_17SM75_U32x4_LDSM_NENSA_21SM90_TMA_STORE_IM2COLES26_NSA_17SM90_U32x4_STSM_NENSA_39AutoVectorizingCopyWithAssumedAlignmentILi128EEEEEEvvEEEEvNT_6ParamsE) ;  /* 0xffffff7002287950 */ /* 0x000fea0003c3ffff */
        .weak           $__internal_2_$__cuda_sm10x_tcgen05_guardrail_trap_unallocated_columns_being_dealloced
        .type           $__internal_2_$__cuda_sm10x_tcgen05_guardrail_trap_unallocated_columns_being_dealloced,@function
        .size           $__internal_2_$__cuda_sm10x_tcgen05_guardrail_trap_unallocated_columns_being_dealloced,(.L_x_178 - $__internal_2_$__cuda_sm10x_tcgen05_guardrail_trap_unallocated_columns_being_dealloced)
$__internal_2_$__cuda_sm10x_tcgen05_guardrail_trap_unallocated_columns_being_dealloced:
[----:B------:R-:W-:Y:S05]  /*8f60*/  BPT.TRAP 0x1 ;  /* 0x000000040000795c */ /* 0x000fea0000300000 */
[----:B------:R-:W-:-:S04]  /*8f70*/  HFMA2 R3, -RZ, RZ, 0, 0 ;  /* 0x00000000ff037431 */ /* 0x000fc800000001ff */
[----:B------:R-:W-:Y:S05]  /*8f80*/  RET.REL.NODEC R2 `(_ZN7cutlass13device_kernelINS_4conv6kernel13ConvUniversalINS1_16ConvProblemShapeILNS1_8OperatorE0ELi2EEENS1_10collective14CollectiveConvINS1_47MainloopSm100TmaUmmaWarpSpecializedImplicitGemmILS5_0ELi8ELi2ELi1ELi2EN4cute5tupleIJNSA_1CILi1EEESD_SD_EEEEENSB_IJNSC_ILi64EEENSC_ILi128EEENSB_IJSG_EEEEEENS_6half_tESK_NSA_8TiledMMAINSA_8MMA_AtomIJNSA_20SM100_MMA_F16BF16_SSISK_SK_fLi64ELi128ELNSA_4UMMA5MajorE0ELSP_0ELNSO_7ScaleInE0ELSQ_0EEEEEENSA_6LayoutISE_NSB_IJNSC_ILi0EEESU_SU_EEEEENSB_IJNSA_10UnderscoreESX_SX_EEEEENS7_6detail27Sm100ImplicitGemmTileTraitsINSA_20SM90_TMA_LOAD_IM2COLENSA_14ComposedLayoutINSA_7SwizzleILi3ELi4ELi3EEENSA_18smem_ptr_flag_bitsILi16EEENST_INSB_IJNSC_ILi8EEESG_EEENSB_IJSG_SD_EEEEEEEvEENS11_INSA_13SM90_TMA_LOADES1C_vEEEENS_8epilogue10collective18CollectiveEpilogueINS1H_23Sm100TmaWarpSpecializedILi4ELi2ELi16ELb1ELb0EEEJSJ_NSB_IJNST_ISG_SD_EENST_INSC_ILi32EEESD_EEEEESK_NSB_IJNSB_IJlllEEESD_SU_EEESK_S1R_NS1H_6fusion15FusionCallbacksIS1L_NS1S_17LinearCombinationISK_fSK_fLNS_15FloatRoundStyleE2EEESJ_S1P_JEEENSA_5SM1004TMEM4LOAD26SM100_TMEM_LOAD_16dp256b4xES12_NS13_INS14_ILi2ELi4ELi3EEES17_NST_INSB_IJS18_S1N_EEENSB_IJS1N_SD_EEEEEEENSA_17SM75_U32x4_LDSM_NENSA_21SM90_TMA_STORE_IM2COLES26_NSA_17SM90_U32x4_STSM_NENSA_39AutoVectorizingCopyWithAssumedAlignmentILi128EEEEEEvvEEEEvNT_6ParamsE) ;  /* 0xffffff70021c7950 */ /* 0x000fea0003c3ffff */
.L_x_177:
[----:B------:R-:W-:-:S00]  /*8f90*/  BRA `(.L_x_177) ;  /* 0xfffffffc00fc7947 */ /* 0x000fc0000383ffff */
[----:B------:R-:W-:-:S00]  /*8fa0*/  NOP ;  /* 0x0000000000007918 */ /* 0x000fc00000000000 */
        /* <DEDUP_REMOVED lines=13> */
.L_x_178:


//--------------------- .nv.global.init           --------------------------
	.section	.nv.global.init,"aw",@progbits
.nv.global.init:
	.type		$str$29,@object
	.size		$str$29,($str$30 - $str$29)
$str$29:
        /*0000*/ 	.byte	0x28, 0x61, 0x64, 0x64, 0x72, 0x65, 0x73, 0x73, 0x20, 0x26, 0x20, 0x6d, 0x61, 0x73, 0x6b, 0x29
        /*0010*/ 	.byte	0x20, 0x3d, 0x3d, 0x20, 0x30, 0x00
	.type		$str$30,@object
	.size		$str$30,($str$28 - $str$30)
$str$30:
        /*0016*/ 	.byte	0x2f, 0x74, 0x6d, 0x70, 0x2f, 0x63, 0x75, 0x74, 0x6c, 0x61, 0x73, 0x73, 0x5f, 0x73, 0x77, 0x65
        /*0026*/ 	.byte	0x65, 0x70, 0x5f, 0x73, 0x72, 0x63, 0x2f, 0x69, 0x6e, 0x63, 0x6c, 0x75, 0x64, 0x65, 0x2f, 0x63
        /*0036*/ 	.byte	0x75, 0x74, 0x65, 0x2f, 0x70, 0x6f, 0x69, 0x6e, 0x74, 0x65, 0x72, 0x5f, 0x66, 0x6c, 0x61, 0x67
        /*0046*/ 	.byte	0x67, 0x65, 0x64, 0x2e, 0x68, 0x70, 0x70, 0x00
	.type		$str$28,@object
	.size		$str$28,($str$27 - $str$28)
$str$28:
        /*004e*/ 	.byte	0x2f, 0x74, 0x6d, 0x70, 0x2f, 0x63, 0x75, 0x74, 0x6c, 0x61, 0x73, 0x73, 0x5f, 0x73, 0x77, 0x65
        /*005e*/ 	.byte	0x65, 0x70, 0x5f, 0x73, 0x72, 0x63, 0x2f, 0x69, 0x6e, 0x63, 0x6c, 0x75, 0x64, 0x65, 0x2f, 0x63
        /*006e*/ 	.byte	0x75, 0x74, 0x65, 0x2f, 0x61, 0x74, 0x6f, 0x6d, 0x2f, 0x63, 0x6f, 0x70, 0x79, 0x5f, 0x74, 0x72
        /*007e*/ 	.byte	0x61, 0x69, 0x74, 0x73, 0x5f, 0x73, 0x6d, 0x31, 0x30, 0x30, 0x2e, 0x68, 0x70, 0x70, 0x00
	.type		$str$27,@object
	.size		$str$27,(__unnamed_1 - $str$27)
$str$27:
        /*008d*/ 	.byte	0x28, 0x28, 0x75, 0x69, 0x6e, 0x74, 0x33, 0x32, 0x5f, 0x74, 0x28, 0x74, 0x68, 0x72, 0x65, 0x61
        /*009d*/ 	.byte	0x64, 0x49, 0x64, 0x78, 0x2e, 0x78, 0x29, 0x20, 0x2f, 0x20, 0x33, 0x32, 0x29, 0x20, 0x25, 0x20
        /*00ad*/ 	.byte	0x34, 0x29, 0x20, 0x3d, 0x3d, 0x20, 0x28, 0x28, 0x28, 0x74, 0x6d, 0x65, 0x6d, 0x5f, 0x61, 0x64
        /*00bd*/ 	.byte	0x64, 0x72, 0x20, 0x3e, 0x3e, 0x20, 0x31, 0x36, 0x29, 0x20, 0x2f, 0x20, 0x33, 0x32, 0x29, 0x20
        /*00cd*/ 	.byte	0x25, 0x20, 0x34, 0x29, 0x00
	.type		__unnamed_1,@object
	.size		__unnamed_1,(__unnamed_2 - __unnamed_1)
__unnamed_1:
        /*00d2*/ 	.byte	0x61, 0x75, 0x74, 0x6f, 0x20, 0x63, 0x75, 0x74, 0x65, 0x3a, 0x3a, 0x61, 0x73, 0x5f, 0x70, 0x6f
        /* <DEDUP_REMOVED lines=24> */
        /*0262*/ 	.byte	0x3e, 0x3e, 0x3e, 0x5d, 0x00
	.type		__unnamed_2,@object
	.size		__unnamed_2,(.L_2 - __unnamed_2)
__unnamed_2:
        /* <DEDUP_REMOVED lines=46> */
.L_2:


//--------------------- .nv.shared._ZN7cutlass13device_kernelINS_4conv6kernel13ConvUniversalINS1_16ConvProblemShapeILNS1_8OperatorE0ELi2EEENS1_10collective14CollectiveConvINS1_47MainloopSm100TmaUmmaWarpSpecializedImplicitGemmILS5_0ELi8ELi2ELi1ELi2EN4cute5tupleIJNSA_1CILi1EEESD_SD_EEEEENSB_IJNSC_ILi64EEENSC_ILi128EEENSB_IJSG_EEEEEENS_6half_tESK_NSA_8TiledMMAINSA_8MMA_AtomIJNSA_20SM100_MMA_F16BF16_SSISK_SK_fLi64ELi128ELNSA_4UMMA5MajorE0ELSP_0ELNSO_7ScaleInE0ELSQ_0EEEEEENSA_6LayoutISE_NSB_IJNSC_ILi0EEESU_SU_EEEEENSB_IJNSA_10UnderscoreESX_SX_EEEEENS7_6detail27Sm100ImplicitGemmTileTraitsINSA_20SM90_TMA_LOAD_IM2COLENSA_14ComposedLayoutINSA_7SwizzleILi3ELi4ELi3EEENSA_18smem_ptr_flag_bitsILi16EEENST_INSB_IJNSC_ILi8EEESG_EEENSB_IJSG_SD_EEEEEEEvEENS11_INSA_13SM90_TMA_LOADES1C_vEEEENS_8epilogue10collective18CollectiveEpilogueINS1H_23Sm100TmaWarpSpecializedILi4ELi2ELi16ELb1ELb0EEEJSJ_NSB_IJNST_ISG_SD_EENST_INSC_ILi32EEESD_EEEEESK_NSB_IJNSB_IJlllEEESD_SU_EEESK_S1R_NS1H_6fusion15FusionCallbacksIS1L_NS1S_17LinearCombinationISK_fSK_fLNS_15FloatRoundStyleE2EEESJ_S1P_JEEENSA_5SM1004TMEM4LOAD26SM100_TMEM_LOAD_16dp256b4xES12_NS13_INS14_ILi2ELi4ELi3EEES17_NST_INSB_IJS18_S1N_EEENSB_IJS1N_SD_EEEEEEENSA_17SM75_U32x4_LDSM_NENSA_21SM90_TMA_STORE_IM2COLES26_NSA_17SM90_U32x4_STSM_NENSA_39AutoVectorizingCopyWithAssumedAlignmentILi128EEEEEEvvEEEEvNT_6ParamsE --------------------------
	.section	.nv.shared._ZN7cutlass13device_kernelINS_4conv6kernel13ConvUniversalINS1_16ConvProblemShapeILNS1_8OperatorE0ELi2EEENS1_10collective14CollectiveConvINS1_47MainloopSm100TmaUmmaWarpSpecializedImplicitGemmILS5_0ELi8ELi2ELi1ELi2EN4cute5tupleIJNSA_1CILi1EEESD_SD_EEEEENSB_IJNSC_ILi64EEENSC_ILi128EEENSB_IJSG_EEEEEENS_6half_tESK_NSA_8TiledMMAINSA_8MMA_AtomIJNSA_20SM100_MMA_F16BF16_SSISK_SK_fLi64ELi128ELNSA_4UMMA5MajorE0ELSP_0ELNSO_7ScaleInE0ELSQ_0EEEEEENSA_6LayoutISE_NSB_IJNSC_ILi0EEESU_SU_EEEEENSB_IJNSA_10UnderscoreESX_SX_EEEEENS7_6detail27Sm100ImplicitGemmTileTraitsINSA_20SM90_TMA_LOAD_IM2COLENSA_14ComposedLayoutINSA_7SwizzleILi3ELi4ELi3EEENSA_18smem_ptr_flag_bitsILi16EEENST_INSB_IJNSC_ILi8EEESG_EEENSB_IJSG_SD_EEEEEEEvEENS11_INSA_13SM90_TMA_LOADES1C_vEEEENS_8epilogue10collective18CollectiveEpilogueINS1H_23Sm100TmaWarpSpecializedILi4ELi2ELi16ELb1ELb0EEEJSJ_NSB_IJNST_ISG_SD_EENST_INSC_ILi32EEESD_EEEEESK_NSB_IJNSB_IJlllEEESD_SU_EEESK_S1R_NS1H_6fusion15FusionCallbacksIS1L_NS1S_17LinearCombinationISK_fSK_fLNS_15FloatRoundStyleE2EEESJ_S1P_JEEENSA_5SM1004TMEM4LOAD26SM100_TMEM_LOAD_16dp256b4xES12_NS13_INS14_ILi2ELi4ELi3EEES17_NST_INSB_IJS18_S1N_EEENSB_IJS1N_SD_EEEEEEENSA_17SM75_U32x4_LDSM_NENSA_21SM90_TMA_STORE_IM2COLES26_NSA_17SM90_U32x4_STSM_NENSA_39AutoVectorizingCopyWithAssumedAlignmentILi128EEEEEEvvEEEEvNT_6ParamsE,"aw",@nobits
	.sectionflags	@""
	.align	16
	.zero		1024


//--------------------- .nv.shared.reserved.0     --------------------------
	.section	.nv.shared.reserved.0,"aw",@nobits
	.weak		__nv_reservedSMEM_offset_0_alias
	.size		__nv_reservedSMEM_offset_0_alias, 0, 64
	.other		__nv_reservedSMEM_offset_0_alias,@"STO_CUDA_RESERVED_SHARED STV_DEFAULT"
__nv_reservedSMEM_offset_0_alias:
	.zero		0
.nv.shared.reserved.0:
	.zero		64
	.weak		__nv_reservedSMEM_tcgen05_partition
	.type		__nv_reservedSMEM_tcgen05_partition,@object
	.size		__nv_reservedSMEM_tcgen05_partition,(.L_0 - __nv_reservedSMEM_tcgen05_partition)
__nv_reservedSMEM_tcgen05_partition:
	.zero		32
.L_0:


//--------------------- .nv.global                --------------------------
	.section	.nv.global,"aw",@nobits
.nv.global:
	.type		_ZN39_INTERNAL_a7313fc0_4_k_cu_c25219ab_40444cute1_E,@object
	.size		_ZN39_INTERNAL_a7313fc0_4_k_cu_c25219ab_40444cute1_E,(_ZN39_INTERNAL_a7313fc0_4_k_cu_c25219ab_40444cuda3std3__45__cpo6cbeginE - _ZN39_INTERNAL_a7313fc0_4_k_cu_c25219ab_40444cute1_E)
_ZN39_INTERNAL_a7313fc0_4_k_cu_c25219ab_40444cute1_E:
	.zero		1
	.type		_ZN39_INTERNAL_a7313fc0_4_k_cu_c25219ab_40444cuda3std3__45__cpo6cbeginE,@object
	.size		_ZN39_INTERNAL_a7313fc0_4_k_cu_c25219ab_40444cuda3std3__45__cpo6cbeginE,(_ZN39_INTERNAL_a7313fc0_4_k_cu_c25219ab_40444cuda3std3__48in_placeE - _ZN39_INTERNAL_a7313fc0_4_k_cu_c25219ab_40444cuda3std3__45__cpo6cbeginE)
_ZN39_INTERNAL_a7313fc0_4_k_cu_c25219ab_40444cuda3std3__45__cpo6cbeginE:
	.zero		1
	.type		_ZN39_INTERNAL_a7313fc0_4_k_cu_c25219ab_40444cuda3std3__48in_placeE,@object
	.size		_ZN39_INTERNAL_a7313fc0_4_k_cu_c25219ab_40444cuda3std3__48in_placeE,(_ZN39_INTERNAL_a7313fc0_4_k_cu_c25219ab_40444cuda3std6ranges3__45__cpo9iter_moveE - _ZN39_INTERNAL_a7313fc0_4_k_cu_c25219ab_40444cuda3std3__48in_placeE)
_ZN39_INTERNAL_a7313fc0_4_k_cu_c25219ab_40444cuda3std3__48in_placeE:
	.zero		1
	.type		_ZN39_INTERNAL_a7313fc0_4_k_cu_c25219ab_40444cuda3std6ranges3__45__cpo9iter_moveE,@object
	.size		_ZN39_INTERNAL_a7313fc0_4_k_cu_c25219ab_40444cuda3std6ranges3__45__cpo9iter_moveE,(_ZN39_INTERNAL_a7313fc0_4_k_cu_c25219ab_40444cuda3std3__45__cpo5beginE - _ZN39_INTERNAL_a7313fc0_4_k_cu_c25219ab_40444cuda3std6ranges3__45__cpo9iter_moveE)
_ZN39_INTERNAL_a7313fc0_4_k_cu_c25219ab_40444cuda3std6ranges3__45__cpo9iter_moveE:
	.zero		1
	.type		_ZN39_INTERNAL_a7313fc0_4_k_cu_c25219ab_40444cuda3std3__45__cpo5beginE,@object
	.size		_ZN39_INTERNAL_a7313fc0_4_k_cu_c25219ab_40444cuda3std3__45__cpo5beginE,(_ZN39_INTERNAL_a7313fc0_4_k_cu_c25219ab_40444cuda3std3__441_GLOBAL__N__a7313fc0_4_k_cu_c25219ab_40446ignoreE - _ZN39_INTERNAL_a7313fc0_4_k_cu_c25219ab_40444cuda3std3__45__cpo5beginE)
_ZN39_INTERNAL_a7313fc0_4_k_cu_c25219ab_40444cuda3std3__45__cpo5beginE:
	.zero		1
	.type		_ZN39_INTERNAL_a7313fc0_4_k_cu_c25219ab_40444cuda3std3__441_GLOBAL__N__a7313fc0_4_k_cu_c25219ab_40446ignoreE,@object
	.size		_ZN39_INTERNAL_a7313fc0_4_k_cu_c25219ab_40444cuda3std3__441_GLOBAL__N__a7313fc0_4_k_cu_c25219ab_40446ignoreE,(_ZN39_INTERNAL_a7313fc0_4_k_cu_c25219ab_40444cute7productE - _ZN39_INTERNAL_a7313fc0_4_k_cu_c25219ab_40444cuda3std3__441_GLOBAL__N__a7313fc0_4_k_cu_c25219ab_40446ignoreE)
_ZN39_INTERNAL_a7313fc0_4_k_cu_c25219ab_40444cuda3std3__441_GLOBAL__N__a7313fc0_4_k_cu_c25219ab_40446ignoreE:
	.zero		1
	.type		_ZN39_INTERNAL_a7313fc0_4_k_cu_c25219ab_40444cute7productE,@object
	.size		_ZN39_INTERNAL_a7313fc0_4_k_cu_c25219ab_40444cute7productE,(_ZN39_INTERNAL_a7313fc0_4_k_cu_c25219ab_40444cuda3std3__45__cpo3endE - _ZN39_INTERNAL_a7313fc0_4_k_cu_c25219ab_40444cute7productE)
_ZN39_INTERNAL_a7313fc0_4_k_cu_c25219ab_40444cute7productE:
	.zero		1
	.type		_ZN39_INTERNAL_a7313fc0_4_k_cu_c25219ab_40444cuda3std3__45__cpo3endE,@object
	.size		_ZN39_INTERNAL_a7313fc0_4_k_cu_c25219ab_40444cuda3std3__45__cpo3endE,(_ZN39_INTERNAL_a7313fc0_4_k_cu_c25219ab_40444cuda3std3__419piecewise_constructE - _ZN39_INTERNAL_a7313fc0_4_k_cu_c25219ab_40444cuda3std3__45__cpo3endE)
_ZN39_INTERNAL_a7313fc0_4_k_cu_c25219ab_40444cuda3std3__45__cpo3endE:
	.zero		1
	.type		_ZN39_INTERNAL_a7313fc0_4_k_cu_c25219ab_40444cuda3std3__419piecewise_constructE,@object
	.size		_ZN39_INTERNAL_a7313fc0_4_k_cu_c25219ab_40444cuda3std3__419piecewise_constructE,(_ZN39_INTERNAL_a7313fc0_4_k_cu_c25219ab_40444cuda3std3__45__cpo4cendE - _ZN39_INTERNAL_a7313fc0_4_k_cu_c25219ab_40444cuda3std3__419piecewise_constructE)
_ZN39_INTERNAL_a7313fc0_4_k_cu_c25219ab_40444cuda3std3__419piecewise_constructE:
	.zero		1
	.type		_ZN39_INTERNAL_a7313fc0_4_k_cu_c25219ab_40444cuda3std3__45__cpo4cendE,@object
	.size		_ZN39_INTERNAL_a7313fc0_4_k_cu_c25219ab_40444cuda3std3__45__cpo4cendE,(_ZN39_INTERNAL_a7313fc0_4_k_cu_c25219ab_40444cuda3std6ranges3__45__cpo4swapE - _ZN39_INTERNAL_a7313fc0_4_k_cu_c25219ab_40444cuda3std3__45__cpo4cendE)
_ZN39_INTERNAL_a7313fc0_4_k_cu_c25219ab_40444cuda3std3__45__cpo4cendE:
	.zero		1
	.type		_ZN39_INTERNAL_a7313fc0_4_k_cu_c25219ab_40444cuda3std6ranges3__45__cpo4swapE,@object
	.size		_ZN39_INTERNAL_a7313fc0_4_k_cu_c25219ab_40444cuda3std6ranges3__45__cpo4swapE,(.L_10 - _ZN39_INTERNAL_a7313fc0_4_k_cu_c25219ab_40444cuda3std6ranges3__45__cpo4swapE)
_ZN39_INTERNAL_a7313fc0_4_k_cu_c25219ab_40444cuda3std6ranges3__45__cpo4swapE:
	.zero		1
.L_10:


//--------------------- .nv.constant0._ZN7cutlass13device_kernelINS_4conv6kernel13ConvUniversalINS1_16ConvProblemShapeILNS1_8OperatorE0ELi2EEENS1_10collective14CollectiveConvINS1_47MainloopSm100TmaUmmaWarpSpecializedImplicitGemmILS5_0ELi8ELi2ELi1ELi2EN4cute5tupleIJNSA_1CILi1EEESD_SD_EEEEENSB_IJNSC_ILi64EEENSC_ILi128EEENSB_IJSG_EEEEEENS_6half_tESK_NSA_8TiledMMAINSA_8MMA_AtomIJNSA_20SM100_MMA_F16BF16_SSISK_SK_fLi64ELi128ELNSA_4UMMA5MajorE0ELSP_0ELNSO_7ScaleInE0ELSQ_0EEEEEENSA_6LayoutISE_NSB_IJNSC_ILi0EEESU_SU_EEEEENSB_IJNSA_10UnderscoreESX_SX_EEEEENS7_6detail27Sm100ImplicitGemmTileTraitsINSA_20SM90_TMA_LOAD_IM2COLENSA_14ComposedLayoutINSA_7SwizzleILi3ELi4ELi3EEENSA_18smem_ptr_flag_bitsILi16EEENST_INSB_IJNSC_ILi8EEESG_EEENSB_IJSG_SD_EEEEEEEvEENS11_INSA_13SM90_TMA_LOADES1C_vEEEENS_8epilogue10collective18CollectiveEpilogueINS1H_23Sm100TmaWarpSpecializedILi4ELi2ELi16ELb1ELb0EEEJSJ_NSB_IJNST_ISG_SD_EENST_INSC_ILi32EEESD_EEEEESK_NSB_IJNSB_IJlllEEESD_SU_EEESK_S1R_NS1H_6fusion15FusionCallbacksIS1L_NS1S_17LinearCombinationISK_fSK_fLNS_15FloatRoundStyleE2EEESJ_S1P_JEEENSA_5SM1004TMEM4LOAD26SM100_TMEM_LOAD_16dp256b4xES12_NS13_INS14_ILi2ELi4ELi3EEES17_NST_INSB_IJS18_S1N_EEENSB_IJS1N_SD_EEEEEEENSA_17SM75_U32x4_LDSM_NENSA_21SM90_TMA_STORE_IM2COLES26_NSA_17SM90_U32x4_STSM_NENSA_39AutoVectorizingCopyWithAssumedAlignmentILi128EEEEEEvvEEEEvNT_6ParamsE --------------------------
	.section	.nv.constant0._ZN7cutlass13device_kernelINS_4conv6kernel13ConvUniversalINS1_16ConvProblemShapeILNS1_8OperatorE0ELi2EEENS1_10collective14CollectiveConvINS1_47MainloopSm100TmaUmmaWarpSpecializedImplicitGemmILS5_0ELi8ELi2ELi1ELi2EN4cute5tupleIJNSA_1CILi1EEESD_SD_EEEEENSB_IJNSC_ILi64EEENSC_ILi128EEENSB_IJSG_EEEEEENS_6half_tESK_NSA_8TiledMMAINSA_8MMA_AtomIJNSA_20SM100_MMA_F16BF16_SSISK_SK_fLi64ELi128ELNSA_4UMMA5MajorE0ELSP_0ELNSO_7ScaleInE0ELSQ_0EEEEEENSA_6LayoutISE_NSB_IJNSC_ILi0EEESU_SU_EEEEENSB_IJNSA_10UnderscoreESX_SX_EEEEENS7_6detail27Sm100ImplicitGemmTileTraitsINSA_20SM90_TMA_LOAD_IM2COLENSA_14ComposedLayoutINSA_7SwizzleILi3ELi4ELi3EEENSA_18smem_ptr_flag_bitsILi16EEENST_INSB_IJNSC_ILi8EEESG_EEENSB_IJSG_SD_EEEEEEEvEENS11_INSA_13SM90_TMA_LOADES1C_vEEEENS_8epilogue10collective18CollectiveEpilogueINS1H_23Sm100TmaWarpSpecializedILi4ELi2ELi16ELb1ELb0EEEJSJ_NSB_IJNST_ISG_SD_EENST_INSC_ILi32EEESD_EEEEESK_NSB_IJNSB_IJlllEEESD_SU_EEESK_S1R_NS1H_6fusion15FusionCallbacksIS1L_NS1S_17LinearCombinationISK_fSK_fLNS_15FloatRoundStyleE2EEESJ_S1P_JEEENSA_5SM1004TMEM4LOAD26SM100_TMEM_LOAD_16dp256b4xES12_NS13_INS14_ILi2ELi4ELi3EEES17_NST_INSB_IJS18_S1N_EEENSB_IJS1N_SD_EEEEEEENSA_17SM75_U32x4_LDSM_NENSA_21SM90_TMA_STORE_IM2COLES26_NSA_17SM90_U32x4_STSM_NENSA_39AutoVectorizingCopyWithAssumedAlignmentILi128EEEEEEvvEEEEvNT_6ParamsE,"a",@progbits
	.sectionflags	@""
	.align	4
.nv.constant0._ZN7cutlass13device_kernelINS_4conv6kernel13ConvUniversalINS1_16ConvProblemShapeILNS1_8OperatorE0ELi2EEENS1_10collective14CollectiveConvINS1_47MainloopSm100TmaUmmaWarpSpecializedImplicitGemmILS5_0ELi8ELi2ELi1ELi2EN4cute5tupleIJNSA_1CILi1EEESD_SD_EEEEENSB_IJNSC_ILi64EEENSC_ILi128EEENSB_IJSG_EEEEEENS_6half_tESK_NSA_8TiledMMAINSA_8MMA_AtomIJNSA_20SM100_MMA_F16BF16_SSISK_SK_fLi64ELi128ELNSA_4UMMA5MajorE0ELSP_0ELNSO_7ScaleInE0ELSQ_0EEEEEENSA_6LayoutISE_NSB_IJNSC_ILi0EEESU_SU_EEEEENSB_IJNSA_10UnderscoreESX_SX_EEEEENS7_6detail27Sm100ImplicitGemmTileTraitsINSA_20SM90_TMA_LOAD_IM2COLENSA_14ComposedLayoutINSA_7SwizzleILi3ELi4ELi3EEENSA_18smem_ptr_flag_bitsILi16EEENST_INSB_IJNSC_ILi8EEESG_EEENSB_IJSG_SD_EEEEEEEvEENS11_INSA_13SM90_TMA_LOADES1C_vEEEENS_8epilogue10collective18CollectiveEpilogueINS1H_23Sm100TmaWarpSpecializedILi4ELi2ELi16ELb1ELb0EEEJSJ_NSB_IJNST_ISG_SD_EENST_INSC_ILi32EEESD_EEEEESK_NSB_IJNSB_IJlllEEESD_SU_EEESK_S1R_NS1H_6fusion15FusionCallbacksIS1L_NS1S_17LinearCombinationISK_fSK_fLNS_15FloatRoundStyleE2EEESJ_S1P_JEEENSA_5SM1004TMEM4LOAD26SM100_TMEM_LOAD_16dp256b4xES12_NS13_INS14_ILi2ELi4ELi3EEES17_NST_INSB_IJS18_S1N_EEENSB_IJS1N_SD_EEEEEEENSA_17SM75_U32x4_LDSM_NENSA_21SM90_TMA_STORE_IM2COLES26_NSA_17SM90_U32x4_STSM_NENSA_39AutoVectorizingCopyWithAssumedAlignmentILi128EEEEEEvvEEEEvNT_6ParamsE:
	.zero		2944


//--------------------- SYMBOLS --------------------------

	.type		.nv.reservedSmem.offset0,@object
	.size		.nv.reservedSmem.offset0,0x4
	.type		.nv.reservedSmem.cap,@object
	.size		.nv.reservedSmem.cap,0x4
	.type		__assertfail,@function
